//
// Generated by NVIDIA NVVM Compiler
//
// Compiler Build ID: CL-36424714
// Cuda compilation tools, release 13.0, V13.0.88
// Based on NVVM 20.0.0
//

.version 9.0
.target sm_100
.address_size 64

	// .globl	compute_spike_times_kernel

.visible .entry compute_spike_times_kernel(
	.param .u64 .ptr .align 1 compute_spike_times_kernel_param_0,
	.param .u64 .ptr .align 1 compute_spike_times_kernel_param_1,
	.param .u64 .ptr .align 1 compute_spike_times_kernel_param_2,
	.param .u64 .ptr .align 1 compute_spike_times_kernel_param_3,
	.param .u64 .ptr .align 1 compute_spike_times_kernel_param_4,
	.param .u64 .ptr .align 1 compute_spike_times_kernel_param_5,
	.param .u64 .ptr .align 1 compute_spike_times_kernel_param_6,
	.param .f32 compute_spike_times_kernel_param_7,
	.param .f32 compute_spike_times_kernel_param_8,
	.param .f32 compute_spike_times_kernel_param_9,
	.param .u32 compute_spike_times_kernel_param_10,
	.param .u32 compute_spike_times_kernel_param_11,
	.param .u32 compute_spike_times_kernel_param_12,
	.param .u64 .ptr .align 1 compute_spike_times_kernel_param_13,
	.param .u64 .ptr .align 1 compute_spike_times_kernel_param_14,
	.param .u64 .ptr .align 1 compute_spike_times_kernel_param_15,
	.param .u64 .ptr .align 1 compute_spike_times_kernel_param_16,
	.param .u64 .ptr .align 1 compute_spike_times_kernel_param_17
)
{
	.reg .pred 	%p<47>;
	.reg .b32 	%r<46>;
	.reg .b32 	%f<150>;
	.reg .b64 	%rd<112>;
	.reg .b64 	%fd<9>;

	ld.param.u64 	%rd33, [compute_spike_times_kernel_param_0];
	ld.param.u64 	%rd34, [compute_spike_times_kernel_param_1];
	ld.param.u64 	%rd35, [compute_spike_times_kernel_param_2];
	ld.param.u64 	%rd36, [compute_spike_times_kernel_param_3];
	ld.param.u64 	%rd37, [compute_spike_times_kernel_param_4];
	ld.param.u64 	%rd38, [compute_spike_times_kernel_param_5];
	ld.param.u64 	%rd39, [compute_spike_times_kernel_param_6];
	ld.param.f32 	%f52, [compute_spike_times_kernel_param_7];
	ld.param.f32 	%f53, [compute_spike_times_kernel_param_8];
	ld.param.f32 	%f54, [compute_spike_times_kernel_param_9];
	ld.param.u32 	%r16, [compute_spike_times_kernel_param_10];
	ld.param.u32 	%r17, [compute_spike_times_kernel_param_11];
	ld.param.u32 	%r18, [compute_spike_times_kernel_param_12];
	ld.param.u64 	%rd40, [compute_spike_times_kernel_param_13];
	ld.param.u64 	%rd41, [compute_spike_times_kernel_param_14];
	ld.param.u64 	%rd42, [compute_spike_times_kernel_param_15];
	ld.param.u64 	%rd43, [compute_spike_times_kernel_param_16];
	ld.param.u64 	%rd44, [compute_spike_times_kernel_param_17];
	cvta.to.global.u64 	%rd1, %rd44;
	cvta.to.global.u64 	%rd2, %rd42;
	cvta.to.global.u64 	%rd3, %rd41;
	cvta.to.global.u64 	%rd45, %rd40;
	cvta.to.global.u64 	%rd46, %rd39;
	cvta.to.global.u64 	%rd4, %rd43;
	cvta.to.global.u64 	%rd5, %rd36;
	cvta.to.global.u64 	%rd6, %rd37;
	cvta.to.global.u64 	%rd7, %rd35;
	cvta.to.global.u64 	%rd8, %rd38;
	cvta.to.global.u64 	%rd9, %rd33;
	cvta.to.global.u64 	%rd47, %rd34;
	mov.u32 	%r19, %ntid.x;
	mov.u32 	%r20, %ctaid.x;
	mov.u32 	%r21, %tid.x;
	mul.lo.s32 	%r22, %r16, %r20;
	cvt.s64.s32 	%rd10, %r22;
	mul.wide.s32 	%rd48, %r22, 4;
	add.s64 	%rd11, %rd47, %rd48;
	mul.lo.s32 	%r23, %r18, %r21;
	cvt.s64.s32 	%rd12, %r23;
	mad.lo.s32 	%r24, %r20, %r19, %r21;
	mul.wide.u32 	%rd49, %r24, 4;
	add.s64 	%rd13, %rd46, %rd49;
	mul.lo.s32 	%r25, %r17, %r24;
	add.s64 	%rd14, %rd45, %rd49;
	cvt.s64.s32 	%rd15, %r25;
	mul.lo.s32 	%r26, %r18, %r24;
	cvt.s64.s32 	%rd16, %r26;
	setp.lt.s32 	%p1, %r16, 1;
	@%p1 bra 	$L__BB0_64;
	shl.b64 	%rd50, %rd16, 2;
	add.s64 	%rd17, %rd4, %rd50;
	setp.gt.s32 	%p2, %r18, 0;
	@%p2 bra 	$L__BB0_12;
	mov.f32 	%f144, 0f00000000;
	mov.b32 	%r45, 0;
	mov.f32 	%f145, %f144;
	mov.f32 	%f148, %f144;
$L__BB0_3:
	cvt.u64.u32 	%rd31, %r45;
	mul.wide.u32 	%rd51, %r45, 4;
	add.s64 	%rd32, %rd11, %rd51;
	ld.global.f32 	%f56, [%rd32];
	setp.eq.f32 	%p3, %f56, 0f7F800000;
	@%p3 bra 	$L__BB0_64;
	cvt.u32.u64 	%r28, %rd31;
	add.s64 	%rd52, %rd31, %rd10;
	shl.b64 	%rd53, %rd52, 2;
	add.s64 	%rd54, %rd9, %rd53;
	ld.global.u32 	%r29, [%rd54];
	cvt.s64.s32 	%rd55, %r29;
	add.s64 	%rd56, %rd55, %rd12;
	shl.b64 	%rd57, %rd56, 2;
	add.s64 	%rd58, %rd8, %rd57;
	ld.global.f32 	%f58, [%rd58];
	add.s64 	%rd59, %rd7, %rd53;
	ld.global.f32 	%f59, [%rd59];
	fma.rn.f32 	%f145, %f58, %f59, %f145;
	add.s64 	%rd60, %rd6, %rd53;
	ld.global.f32 	%f60, [%rd60];
	fma.rn.f32 	%f144, %f58, %f60, %f144;
	add.s64 	%rd61, %rd5, %rd53;
	ld.global.f32 	%f61, [%rd61];
	mul.wide.s32 	%rd62, %r29, 4;
	add.s64 	%rd63, %rd17, %rd62;
	ld.global.f32 	%f62, [%rd63];
	add.f32 	%f63, %f61, %f62;
	st.global.f32 	[%rd63], %f63;
	ld.global.f32 	%f64, [%rd61];
	fma.rn.f32 	%f148, %f58, %f64, %f148;
	add.s32 	%r45, %r28, 1;
	setp.ge.s32 	%p4, %r45, %r16;
	mov.f32 	%f147, 0f7F800000;
	@%p4 bra 	$L__BB0_6;
	ld.global.f32 	%f147, [%rd32+4];
$L__BB0_6:
	ld.global.f32 	%f65, [%rd13];
	mul.f32 	%f66, %f145, 0f40800000;
	mul.f32 	%f42, %f52, %f66;
	cvt.f64.f32 	%fd3, %f145;
	add.f64 	%fd2, %fd3, %fd3;
	add.f32 	%f43, %f144, %f65;
	ld.global.f32 	%f149, [%rd32];
	min.f32 	%f72, %f54, %f147;
$L__BB0_7:
	mul.f32 	%f67, %f148, %f148;
	sub.f32 	%f47, %f67, %f42;
	setp.le.f32 	%p5, %f47, 0f00000000;
	@%p5 bra 	$L__BB0_63;
	sqrt.rn.f32 	%f68, %f47;
	add.f32 	%f48, %f148, %f68;
	setp.eq.f32 	%p6, %f48, 0f00000000;
	@%p6 bra 	$L__BB0_63;
	cvt.f64.f32 	%fd4, %f48;
	div.rn.f64 	%fd5, %fd2, %fd4;
	cvt.rn.f32.f64 	%f49, %fd5;
	setp.le.f32 	%p7, %f49, 0f00000000;
	@%p7 bra 	$L__BB0_63;
	lg2.approx.f32 	%f69, %f49;
	mul.f32 	%f70, %f69, 0f3F317218;
	mul.f32 	%f71, %f53, %f70;
	setp.lt.f32 	%p8, %f71, %f149;
	setp.lt.f32 	%p9, %f72, %f71;
	or.pred  	%p10, %p9, %p8;
	@%p10 bra 	$L__BB0_63;
	ld.global.s32 	%rd64, [%rd14];
	add.s64 	%rd65, %rd64, %rd15;
	shl.b64 	%rd66, %rd65, 2;
	add.s64 	%rd67, %rd3, %rd66;
	st.global.f32 	[%rd67], %f71;
	ld.global.s32 	%rd68, [%rd14];
	setp.eq.s64 	%p11, %rd68, 0;
	selp.f32 	%f73, %f43, 0f00000000, %p11;
	add.s64 	%rd69, %rd68, %rd15;
	shl.b64 	%rd70, %rd69, 2;
	add.s64 	%rd71, %rd2, %rd70;
	st.global.f32 	[%rd71], %f73;
	div.rn.f32 	%f148, %f145, %f49;
	ld.global.u32 	%r30, [%rd14];
	add.s32 	%r31, %r30, 1;
	st.global.u32 	[%rd14], %r31;
	setp.lt.s32 	%p12, %r31, %r17;
	mov.f32 	%f149, %f71;
	@%p12 bra 	$L__BB0_7;
	bra.uni 	$L__BB0_64;
$L__BB0_12:
	and.b32  	%r1, %r18, 7;
	and.b32  	%r2, %r18, 2147483640;
	and.b32  	%r3, %r18, 1;
	neg.s32 	%r4, %r2;
	shl.b64 	%rd72, %rd16, 2;
	add.s64 	%rd73, %rd72, %rd4;
	add.s64 	%rd18, %rd73, 16;
	mov.f32 	%f138, 0f00000000;
	mov.b32 	%r40, 0;
	mov.f32 	%f139, %f138;
	mov.f32 	%f142, %f138;
$L__BB0_13:
	cvt.u64.u32 	%rd19, %r40;
	mul.wide.u32 	%rd74, %r40, 4;
	add.s64 	%rd20, %rd11, %rd74;
	ld.global.f32 	%f75, [%rd20];
	setp.eq.f32 	%p14, %f75, 0f7F800000;
	@%p14 bra 	$L__BB0_64;
	cvt.u32.u64 	%r33, %rd19;
	add.s64 	%rd75, %rd19, %rd10;
	shl.b64 	%rd76, %rd75, 2;
	add.s64 	%rd77, %rd9, %rd76;
	ld.global.u32 	%r34, [%rd77];
	cvt.s64.s32 	%rd78, %r34;
	add.s64 	%rd79, %rd78, %rd12;
	shl.b64 	%rd80, %rd79, 2;
	add.s64 	%rd81, %rd8, %rd80;
	ld.global.f32 	%f77, [%rd81];
	add.s64 	%rd82, %rd7, %rd76;
	ld.global.f32 	%f78, [%rd82];
	fma.rn.f32 	%f139, %f77, %f78, %f139;
	add.s64 	%rd83, %rd6, %rd76;
	ld.global.f32 	%f79, [%rd83];
	fma.rn.f32 	%f138, %f77, %f79, %f138;
	add.s64 	%rd84, %rd5, %rd76;
	ld.global.f32 	%f80, [%rd84];
	mul.wide.s32 	%rd85, %r34, 4;
	add.s64 	%rd86, %rd17, %rd85;
	ld.global.f32 	%f81, [%rd86];
	add.f32 	%f82, %f80, %f81;
	st.global.f32 	[%rd86], %f82;
	ld.global.f32 	%f83, [%rd84];
	fma.rn.f32 	%f142, %f77, %f83, %f142;
	add.s32 	%r40, %r33, 1;
	setp.ge.s32 	%p15, %r40, %r16;
	mov.f32 	%f141, 0f7F800000;
	@%p15 bra 	$L__BB0_16;
	ld.global.f32 	%f141, [%rd20+4];
$L__BB0_16:
	ld.global.f32 	%f84, [%rd13];
	mul.f32 	%f85, %f139, 0f40800000;
	mul.f32 	%f9, %f52, %f85;
	cvt.f64.f32 	%fd6, %f139;
	add.f64 	%fd1, %fd6, %fd6;
	add.f32 	%f10, %f138, %f84;
	ld.global.f32 	%f143, [%rd20];
	min.f32 	%f91, %f54, %f141;
$L__BB0_17:
	mov.f32 	%f13, %f143;
	mul.f32 	%f86, %f142, %f142;
	sub.f32 	%f14, %f86, %f9;
	setp.le.f32 	%p16, %f14, 0f00000000;
	@%p16 bra 	$L__BB0_62;
	sqrt.rn.f32 	%f87, %f14;
	add.f32 	%f15, %f142, %f87;
	setp.eq.f32 	%p17, %f15, 0f00000000;
	@%p17 bra 	$L__BB0_62;
	cvt.f64.f32 	%fd7, %f15;
	div.rn.f64 	%fd8, %fd1, %fd7;
	cvt.rn.f32.f64 	%f16, %fd8;
	setp.le.f32 	%p18, %f16, 0f00000000;
	@%p18 bra 	$L__BB0_62;
	lg2.approx.f32 	%f88, %f16;
	mul.f32 	%f89, %f88, 0f3F317218;
	mul.f32 	%f143, %f53, %f89;
	setp.lt.f32 	%p19, %f143, %f13;
	setp.lt.f32 	%p20, %f91, %f143;
	or.pred  	%p21, %p20, %p19;
	@%p21 bra 	$L__BB0_62;
	setp.lt.u32 	%p22, %r18, 8;
	ld.global.s32 	%rd87, [%rd14];
	add.s64 	%rd88, %rd87, %rd15;
	shl.b64 	%rd89, %rd88, 2;
	add.s64 	%rd90, %rd3, %rd89;
	st.global.f32 	[%rd90], %f143;
	ld.global.s32 	%rd91, [%rd14];
	setp.eq.s64 	%p23, %rd91, 0;
	selp.f32 	%f92, %f10, 0f00000000, %p23;
	add.s64 	%rd92, %rd91, %rd15;
	shl.b64 	%rd93, %rd92, 2;
	add.s64 	%rd94, %rd2, %rd93;
	st.global.f32 	[%rd94], %f92;
	mov.b32 	%r43, 0;
	@%p22 bra 	$L__BB0_40;
	shl.b64 	%rd95, %rd16, 2;
	add.s64 	%rd96, %rd95, %rd1;
	add.s64 	%rd110, %rd96, 16;
	mov.u64 	%rd111, %rd18;
	mov.u32 	%r41, %r4;
$L__BB0_23:
	.pragma "nounroll";
	ld.global.f32 	%f18, [%rd111+-16];
	setp.eq.f32 	%p24, %f18, 0f00000000;
	@%p24 bra 	$L__BB0_25;
	div.rn.f32 	%f93, %f18, %f16;
	ld.global.f32 	%f94, [%rd110+-16];
	add.f32 	%f95, %f94, %f93;
	st.global.f32 	[%rd110+-16], %f95;
$L__BB0_25:
	ld.global.f32 	%f19, [%rd111+-12];
	setp.eq.f32 	%p25, %f19, 0f00000000;
	@%p25 bra 	$L__BB0_27;
	div.rn.f32 	%f96, %f19, %f16;
	ld.global.f32 	%f97, [%rd110+-12];
	add.f32 	%f98, %f97, %f96;
	st.global.f32 	[%rd110+-12], %f98;
$L__BB0_27:
	ld.global.f32 	%f20, [%rd111+-8];
	setp.eq.f32 	%p26, %f20, 0f00000000;
	@%p26 bra 	$L__BB0_29;
	div.rn.f32 	%f99, %f20, %f16;
	ld.global.f32 	%f100, [%rd110+-8];
	add.f32 	%f101, %f100, %f99;
	st.global.f32 	[%rd110+-8], %f101;
$L__BB0_29:
	ld.global.f32 	%f21, [%rd111+-4];
	setp.eq.f32 	%p27, %f21, 0f00000000;
	@%p27 bra 	$L__BB0_31;
	div.rn.f32 	%f102, %f21, %f16;
	ld.global.f32 	%f103, [%rd110+-4];
	add.f32 	%f104, %f103, %f102;
	st.global.f32 	[%rd110+-4], %f104;
$L__BB0_31:
	ld.global.f32 	%f22, [%rd111];
	setp.eq.f32 	%p28, %f22, 0f00000000;
	@%p28 bra 	$L__BB0_33;
	div.rn.f32 	%f105, %f22, %f16;
	ld.global.f32 	%f106, [%rd110];
	add.f32 	%f107, %f106, %f105;
	st.global.f32 	[%rd110], %f107;
$L__BB0_33:
	ld.global.f32 	%f23, [%rd111+4];
	setp.eq.f32 	%p29, %f23, 0f00000000;
	@%p29 bra 	$L__BB0_35;
	div.rn.f32 	%f108, %f23, %f16;
	ld.global.f32 	%f109, [%rd110+4];
	add.f32 	%f110, %f109, %f108;
	st.global.f32 	[%rd110+4], %f110;
$L__BB0_35:
	ld.global.f32 	%f24, [%rd111+8];
	setp.eq.f32 	%p30, %f24, 0f00000000;
	@%p30 bra 	$L__BB0_37;
	div.rn.f32 	%f111, %f24, %f16;
	ld.global.f32 	%f112, [%rd110+8];
	add.f32 	%f113, %f112, %f111;
	st.global.f32 	[%rd110+8], %f113;
$L__BB0_37:
	ld.global.f32 	%f25, [%rd111+12];
	setp.eq.f32 	%p31, %f25, 0f00000000;
	@%p31 bra 	$L__BB0_39;
	div.rn.f32 	%f114, %f25, %f16;
	ld.global.f32 	%f115, [%rd110+12];
	add.f32 	%f116, %f115, %f114;
	st.global.f32 	[%rd110+12], %f116;
$L__BB0_39:
	add.s32 	%r41, %r41, 8;
	add.s64 	%rd111, %rd111, 32;
	add.s64 	%rd110, %rd110, 32;
	setp.ne.s32 	%p32, %r41, 0;
	mov.u32 	%r43, %r2;
	@%p32 bra 	$L__BB0_23;
$L__BB0_40:
	setp.eq.s32 	%p33, %r1, 0;
	@%p33 bra 	$L__BB0_61;
	add.s32 	%r36, %r1, -1;
	setp.lt.u32 	%p34, %r36, 3;
	@%p34 bra 	$L__BB0_51;
	cvt.u64.u32 	%rd97, %r43;
	mul.wide.u32 	%rd98, %r43, 4;
	add.s64 	%rd26, %rd17, %rd98;
	ld.global.f32 	%f26, [%rd26];
	setp.eq.f32 	%p35, %f26, 0f00000000;
	add.s64 	%rd99, %rd97, %rd16;
	shl.b64 	%rd100, %rd99, 2;
	add.s64 	%rd27, %rd1, %rd100;
	@%p35 bra 	$L__BB0_44;
	div.rn.f32 	%f117, %f26, %f16;
	ld.global.f32 	%f118, [%rd27];
	add.f32 	%f119, %f118, %f117;
	st.global.f32 	[%rd27], %f119;
$L__BB0_44:
	ld.global.f32 	%f27, [%rd26+4];
	setp.eq.f32 	%p36, %f27, 0f00000000;
	@%p36 bra 	$L__BB0_46;
	div.rn.f32 	%f120, %f27, %f16;
	ld.global.f32 	%f121, [%rd27+4];
	add.f32 	%f122, %f121, %f120;
	st.global.f32 	[%rd27+4], %f122;
$L__BB0_46:
	ld.global.f32 	%f28, [%rd26+8];
	setp.eq.f32 	%p37, %f28, 0f00000000;
	@%p37 bra 	$L__BB0_48;
	div.rn.f32 	%f123, %f28, %f16;
	ld.global.f32 	%f124, [%rd27+8];
	add.f32 	%f125, %f124, %f123;
	st.global.f32 	[%rd27+8], %f125;
$L__BB0_48:
	ld.global.f32 	%f29, [%rd26+12];
	setp.eq.f32 	%p38, %f29, 0f00000000;
	@%p38 bra 	$L__BB0_50;
	div.rn.f32 	%f126, %f29, %f16;
	ld.global.f32 	%f127, [%rd27+12];
	add.f32 	%f128, %f127, %f126;
	st.global.f32 	[%rd27+12], %f128;
$L__BB0_50:
	add.s32 	%r43, %r43, 4;
$L__BB0_51:
	and.b32  	%r37, %r18, 3;
	setp.eq.s32 	%p39, %r37, 0;
	@%p39 bra 	$L__BB0_61;
	setp.eq.s32 	%p40, %r37, 1;
	@%p40 bra 	$L__BB0_58;
	cvt.u64.u32 	%rd101, %r43;
	mul.wide.u32 	%rd102, %r43, 4;
	add.s64 	%rd28, %rd17, %rd102;
	ld.global.f32 	%f30, [%rd28];
	setp.eq.f32 	%p41, %f30, 0f00000000;
	add.s64 	%rd103, %rd101, %rd16;
	shl.b64 	%rd104, %rd103, 2;
	add.s64 	%rd29, %rd1, %rd104;
	@%p41 bra 	$L__BB0_55;
	div.rn.f32 	%f129, %f30, %f16;
	ld.global.f32 	%f130, [%rd29];
	add.f32 	%f131, %f130, %f129;
	st.global.f32 	[%rd29], %f131;
$L__BB0_55:
	ld.global.f32 	%f31, [%rd28+4];
	setp.eq.f32 	%p42, %f31, 0f00000000;
	@%p42 bra 	$L__BB0_57;
	div.rn.f32 	%f132, %f31, %f16;
	ld.global.f32 	%f133, [%rd29+4];
	add.f32 	%f134, %f133, %f132;
	st.global.f32 	[%rd29+4], %f134;
$L__BB0_57:
	add.s32 	%r43, %r43, 2;
$L__BB0_58:
	setp.eq.s32 	%p43, %r3, 0;
	@%p43 bra 	$L__BB0_61;
	cvt.u64.u32 	%rd30, %r43;
	mul.wide.u32 	%rd105, %r43, 4;
	add.s64 	%rd106, %rd17, %rd105;
	ld.global.f32 	%f32, [%rd106];
	setp.eq.f32 	%p44, %f32, 0f00000000;
	@%p44 bra 	$L__BB0_61;
	div.rn.f32 	%f135, %f32, %f16;
	add.s64 	%rd107, %rd30, %rd16;
	shl.b64 	%rd108, %rd107, 2;
	add.s64 	%rd109, %rd1, %rd108;
	ld.global.f32 	%f136, [%rd109];
	add.f32 	%f137, %f136, %f135;
	st.global.f32 	[%rd109], %f137;
$L__BB0_61:
	div.rn.f32 	%f142, %f139, %f16;
	ld.global.u32 	%r38, [%rd14];
	add.s32 	%r39, %r38, 1;
	st.global.u32 	[%rd14], %r39;
	setp.lt.s32 	%p45, %r39, %r17;
	@%p45 bra 	$L__BB0_17;
	bra.uni 	$L__BB0_64;
$L__BB0_62:
	setp.eq.s32 	%p46, %r40, %r16;
	@%p46 bra 	$L__BB0_64;
	bra.uni 	$L__BB0_13;
$L__BB0_63:
	setp.ne.s32 	%p13, %r45, %r16;
	@%p13 bra 	$L__BB0_3;
$L__BB0_64:
	ret;

}


// ===== COMPILED SASS (sm_100) =====

	.target	sm_100

	.elftype	@"ET_EXEC"


//--------------------- .note.nv.tkinfo           --------------------------
	.section	.note.nv.tkinfo,"",@"SHT_NOTE"
	.sectionflags	@"SHF_NOTE_NV_TKINFO"
	.tkinfo
        /*0018*/ 	.word	0x00000002
        /*0030*/ 	.string	""
        /*0030*/ 	.string	"ptxas"
        /*0030*/ 	.string	"Cuda compilation tools, release 13.0, V13.0.88"
        /*0030*/ 	.string	"Build cuda_13.0.r13.0/compiler.36424714_0"
        /*0030*/ 	.string	"-arch sm_100 -m 64 "



//--------------------- .note.nv.cuinfo           --------------------------
	.section	.note.nv.cuinfo,"",@"SHT_NOTE"
	.sectionflags	@"SHF_NOTE_NV_CUINFO"
        /*0018*/ 	.short	0x0002
        /*001a*/ 	.short	0x0064
        /*001c*/ 	.short	0x0082
	.zero		2


//--------------------- .nv.info                  --------------------------
	.section	.nv.info,"",@"SHT_CUDA_INFO"
	.align	4


	//----- nvinfo : EIATTR_REGCOUNT
	.align		4
        /*0000*/ 	.byte	0x04, 0x2f
        /*0002*/ 	.short	(.L_1 - .L_0)
	.align		4
.L_0:
        /*0004*/ 	.word	index@(compute_spike_times_kernel)
        /*0008*/ 	.word	0x00000031


	//----- nvinfo : EIATTR_FRAME_SIZE
	.align		4
.L_1:
        /*000c*/ 	.byte	0x04, 0x11
        /*000e*/ 	.short	(.L_3 - .L_2)
	.align		4
.L_2:
        /*0010*/ 	.word	index@($__internal_2_$__cuda_sm3x_div_rn_noftz_f32_slowpath)
        /*0014*/ 	.word	0x00000000


	//----- nvinfo : EIATTR_FRAME_SIZE
	.align		4
.L_3:
        /*0018*/ 	.byte	0x04, 0x11
        /*001a*/ 	.short	(.L_5 - .L_4)
	.align		4
.L_4:
        /*001c*/ 	.word	index@($__internal_1_$__cuda_sm20_sqrt_rn_f32_slowpath)
        /*0020*/ 	.word	0x00000000


	//----- nvinfo : EIATTR_FRAME_SIZE
	.align		4
.L_5:
        /*0024*/ 	.byte	0x04, 0x11
        /*0026*/ 	.short	(.L_7 - .L_6)
	.align		4
.L_6:
        /*0028*/ 	.word	index@($__internal_0_$__cuda_sm20_div_rn_f64_full)
        /*002c*/ 	.word	0x00000000


	//----- nvinfo : EIATTR_FRAME_SIZE
	.align		4
.L_7:
        /*0030*/ 	.byte	0x04, 0x11
        /*0032*/ 	.short	(.L_9 - .L_8)
	.align		4
.L_8:
        /*0034*/ 	.word	index@(compute_spike_times_kernel)
        /*0038*/ 	.word	0x00000000


	//----- nvinfo : EIATTR_MIN_STACK_SIZE
	.align		4
.L_9:
        /*003c*/ 	.byte	0x04, 0x12
        /*003e*/ 	.short	(.L_11 - .L_10)
	.align		4
.L_10:
        /*0040*/ 	.word	index@(compute_spike_times_kernel)
        /*0044*/ 	.word	0x00000000
.L_11:


//--------------------- .nv.compat                --------------------------
	.section	.nv.compat,"",@"SHT_CUDA_COMPAT_INFO"
	.align	4
        /*0000*/ 	.byte	0x02, 0x09, 0x00, 0x00, 0x02, 0x02, 0x01, 0x00, 0x02, 0x05, 0x05, 0x00, 0x03, 0x07, 0x01, 0x01
        /*0010*/ 	.byte	0x02, 0x03, 0x00, 0x00, 0x02, 0x06, 0x01, 0x00, 0x04, 0x0b, 0x08, 0x00, 0x01, 0x00, 0x00, 0x00
        /*0020*/ 	.byte	0x00, 0x00, 0x00, 0x00


//--------------------- .nv.info.compute_spike_times_kernel --------------------------
	.section	.nv.info.compute_spike_times_kernel,"",@"SHT_CUDA_INFO"
	.sectionflags	@""
	.align	4


	//----- nvinfo : EIATTR_CUDA_API_VERSION
	.align		4
        /*0000*/ 	.byte	0x04, 0x37
        /*0002*/ 	.short	(.L_13 - .L_12)
.L_12:
        /*0004*/ 	.word	0x00000082


	//----- nvinfo : EIATTR_KPARAM_INFO
	.align		4
.L_13:
        /*0008*/ 	.byte	0x04, 0x17
        /*000a*/ 	.short	(.L_15 - .L_14)
.L_14:
        /*000c*/ 	.word	0x00000000
        /*0010*/ 	.short	0x0011
        /*0012*/ 	.short	0x0070
        /*0014*/ 	.byte	0x00, 0xf5, 0x21, 0x00


	//----- nvinfo : EIATTR_KPARAM_INFO
	.align		4
.L_15:
        /*0018*/ 	.byte	0x04, 0x17
        /*001a*/ 	.short	(.L_17 - .L_16)
.L_16:
        /*001c*/ 	.word	0x00000000
        /*0020*/ 	.short	0x0010
        /*0022*/ 	.short	0x0068
        /*0024*/ 	.byte	0x00, 0xf5, 0x21, 0x00


	//----- nvinfo : EIATTR_KPARAM_INFO
	.align		4
.L_17:
        /*0028*/ 	.byte	0x04, 0x17
        /*002a*/ 	.short	(.L_19 - .L_18)
.L_18:
        /*002c*/ 	.word	0x00000000
        /*0030*/ 	.short	0x000f
        /*0032*/ 	.short	0x0060
        /*0034*/ 	.byte	0x00, 0xf5, 0x21, 0x00


	//----- nvinfo : EIATTR_KPARAM_INFO
	.align		4
.L_19:
        /*0038*/ 	.byte	0x04, 0x17
        /*003a*/ 	.short	(.L_21 - .L_20)
.L_20:
        /*003c*/ 	.word	0x00000000
        /*0040*/ 	.short	0x000e
        /*0042*/ 	.short	0x0058
        /*0044*/ 	.byte	0x00, 0xf5, 0x21, 0x00


	//----- nvinfo : EIATTR_KPARAM_INFO
	.align		4
.L_21:
        /*0048*/ 	.byte	0x04, 0x17
        /*004a*/ 	.short	(.L_23 - .L_22)
.L_22:
        /*004c*/ 	.word	0x00000000
        /*0050*/ 	.short	0x000d
        /*0052*/ 	.short	0x0050
        /*0054*/ 	.byte	0x00, 0xf5, 0x21, 0x00


	//----- nvinfo : EIATTR_KPARAM_INFO
	.align		4
.L_23:
        /*0058*/ 	.byte	0x04, 0x17
        /*005a*/ 	.short	(.L_25 - .L_24)
.L_24:
        /*005c*/ 	.word	0x00000000
        /*0060*/ 	.short	0x000c
        /*0062*/ 	.short	0x004c
        /*0064*/ 	.byte	0x00, 0xf0, 0x11, 0x00


	//----- nvinfo : EIATTR_KPARAM_INFO
	.align		4
.L_25:
        /*0068*/ 	.byte	0x04, 0x17
        /*006a*/ 	.short	(.L_27 - .L_26)
.L_26:
        /*006c*/ 	.word	0x00000000
        /*0070*/ 	.short	0x000b
        /*0072*/ 	.short	0x0048
        /*0074*/ 	.byte	0x00, 0xf0, 0x11, 0x00


	//----- nvinfo : EIATTR_KPARAM_INFO
	.align		4
.L_27:
        /*0078*/ 	.byte	0x04, 0x17
        /*007a*/ 	.short	(.L_29 - .L_28)
.L_28:
        /*007c*/ 	.word	0x00000000
        /*0080*/ 	.short	0x000a
        /*0082*/ 	.short	0x0044
        /*0084*/ 	.byte	0x00, 0xf0, 0x11, 0x00


	//----- nvinfo : EIATTR_KPARAM_INFO
	.align		4
.L_29:
        /*0088*/ 	.byte	0x04, 0x17
        /*008a*/ 	.short	(.L_31 - .L_30)
.L_30:
        /*008c*/ 	.word	0x00000000
        /*0090*/ 	.short	0x0009
        /*0092*/ 	.short	0x0040
        /*0094*/ 	.byte	0x00, 0xf0, 0x11, 0x00


	//----- nvinfo : EIATTR_KPARAM_INFO
	.align		4
.L_31:
        /*0098*/ 	.byte	0x04, 0x17
        /*009a*/ 	.short	(.L_33 - .L_32)
.L_32:
        /*009c*/ 	.word	0x00000000
        /*00a0*/ 	.short	0x0008
        /*00a2*/ 	.short	0x003c
        /*00a4*/ 	.byte	0x00, 0xf0, 0x11, 0x00


	//----- nvinfo : EIATTR_KPARAM_INFO
	.align		4
.L_33:
        /*00a8*/ 	.byte	0x04, 0x17
        /*00aa*/ 	.short	(.L_35 - .L_34)
.L_34:
        /*00ac*/ 	.word	0x00000000
        /*00b0*/ 	.short	0x0007
        /*00b2*/ 	.short	0x0038
        /*00b4*/ 	.byte	0x00, 0xf0, 0x11, 0x00


	//----- nvinfo : EIATTR_KPARAM_INFO
	.align		4
.L_35:
        /*00b8*/ 	.byte	0x04, 0x17
        /*00ba*/ 	.short	(.L_37 - .L_36)
.L_36:
        /*00bc*/ 	.word	0x00000000
        /*00c0*/ 	.short	0x0006
        /*00c2*/ 	.short	0x0030
        /*00c4*/ 	.byte	0x00, 0xf5, 0x21, 0x00


	//----- nvinfo : EIATTR_KPARAM_INFO
	.align		4
.L_37:
        /*00c8*/ 	.byte	0x04, 0x17
        /*00ca*/ 	.short	(.L_39 - .L_38)
.L_38:
        /*00cc*/ 	.word	0x00000000
        /*00d0*/ 	.short	0x0005
        /*00d2*/ 	.short	0x0028
        /*00d4*/ 	.byte	0x00, 0xf5, 0x21, 0x00


	//----- nvinfo : EIATTR_KPARAM_INFO
	.align		4
.L_39:
        /*00d8*/ 	.byte	0x04, 0x17
        /*00da*/ 	.short	(.L_41 - .L_40)
.L_40:
        /*00dc*/ 	.word	0x00000000
        /*00e0*/ 	.short	0x0004
        /*00e2*/ 	.short	0x0020
        /*00e4*/ 	.byte	0x00, 0xf5, 0x21, 0x00


	//----- nvinfo : EIATTR_KPARAM_INFO
	.align		4
.L_41:
        /*00e8*/ 	.byte	0x04, 0x17
        /*00ea*/ 	.short	(.L_43 - .L_42)
.L_42:
        /*00ec*/ 	.word	0x00000000
        /*00f0*/ 	.short	0x0003
        /*00f2*/ 	.short	0x0018
        /*00f4*/ 	.byte	0x00, 0xf5, 0x21, 0x00


	//----- nvinfo : EIATTR_KPARAM_INFO
	.align		4
.L_43:
        /*00f8*/ 	.byte	0x04, 0x17
        /*00fa*/ 	.short	(.L_45 - .L_44)
.L_44:
        /*00fc*/ 	.word	0x00000000
        /*0100*/ 	.short	0x0002
        /*0102*/ 	.short	0x0010
        /*0104*/ 	.byte	0x00, 0xf5, 0x21, 0x00


	//----- nvinfo : EIATTR_KPARAM_INFO
	.align		4
.L_45:
        /*0108*/ 	.byte	0x04, 0x17
        /*010a*/ 	.short	(.L_47 - .L_46)
.L_46:
        /*010c*/ 	.word	0x00000000
        /*0110*/ 	.short	0x0001
        /*0112*/ 	.short	0x0008
        /*0114*/ 	.byte	0x00, 0xf5, 0x21, 0x00


	//----- nvinfo : EIATTR_KPARAM_INFO
	.align		4
.L_47:
        /*0118*/ 	.byte	0x04, 0x17
        /*011a*/ 	.short	(.L_49 - .L_48)
.L_48:
        /*011c*/ 	.word	0x00000000
        /*0120*/ 	.short	0x0000
        /*0122*/ 	.short	0x0000
        /*0124*/ 	.byte	0x00, 0xf5, 0x21, 0x00


	//----- nvinfo : EIATTR_SPARSE_MMA_MASK
	.align		4
.L_49:
        /*0128*/ 	.byte	0x03, 0x50
        /*012a*/ 	.short	0x0000


	//----- nvinfo : EIATTR_MAXREG_COUNT
	.align		4
        /*012c*/ 	.byte	0x03, 0x1b
        /*012e*/ 	.short	0x00ff


	//----- nvinfo : EIATTR_MERCURY_ISA_VERSION
	.align		4
        /*0130*/ 	.byte	0x03, 0x5f
        /*0132*/ 	.short	0x0101


	//----- nvinfo : EIATTR_VRC_CTA_INIT_COUNT
	.align		4
        /*0134*/ 	.byte	0x02, 0x4a
	.zero		1
	.zero		1


	//----- nvinfo : EIATTR_EXIT_INSTR_OFFSETS
	.align		4
        /*0138*/ 	.byte	0x04, 0x1c
        /*013a*/ 	.short	(.L_51 - .L_50)


	//   ....[0]....
.L_50:
        /*013c*/ 	.word	0x00000060


	//   ....[1]....
        /*0140*/ 	.word	0x00000270


	//   ....[2]....
        /*0144*/ 	.word	0x00000b80


	//   ....[3]....
        /*0148*/ 	.word	0x00000bd0


	//   ....[4]....
        /*014c*/ 	.word	0x00000c10


	//   ....[5]....
        /*0150*/ 	.word	0x000013b0


	//   ....[6]....
        /*0154*/ 	.word	0x00001420


	//   ....[7]....
        /*0158*/ 	.word	0x00002dc0


	//----- nvinfo : EIATTR_CRS_STACK_SIZE
	.align		4
.L_51:
        /*015c*/ 	.byte	0x04, 0x1e
        /*015e*/ 	.short	(.L_53 - .L_52)
.L_52:
        /*0160*/ 	.word	0x00000000


	//----- nvinfo : EIATTR_CBANK_PARAM_SIZE
	.align		4
.L_53:
        /*0164*/ 	.byte	0x03, 0x19
        /*0166*/ 	.short	0x0078


	//----- nvinfo : EIATTR_PARAM_CBANK
	.align		4
        /*0168*/ 	.byte	0x04, 0x0a
        /*016a*/ 	.short	(.L_55 - .L_54)
	.align		4
.L_54:
        /*016c*/ 	.word	index@(.nv.constant0.compute_spike_times_kernel)
        /*0170*/ 	.short	0x0380
        /*0172*/ 	.short	0x0078


	//----- nvinfo : EIATTR_SW_WAR
	.align		4
.L_55:
        /*0174*/ 	.byte	0x04, 0x36
        /*0176*/ 	.short	(.L_57 - .L_56)
.L_56:
        /*0178*/ 	.word	0x00000008
.L_57:


//--------------------- .nv.callgraph             --------------------------
	.section	.nv.callgraph,"",@"SHT_CUDA_CALLGRAPH"
	.align	4
	.sectionentsize	8
	.align		4
        /*0000*/ 	.word	0x00000000
	.align		4
        /*0004*/ 	.word	0xffffffff
	.align		4
        /*0008*/ 	.word	0x00000000
	.align		4
        /*000c*/ 	.word	0xfffffffe
	.align		4
        /*0010*/ 	.word	0x00000000
	.align		4
        /*0014*/ 	.word	0xfffffffd
	.align		4
        /*0018*/ 	.word	0x00000000
	.align		4
        /*001c*/ 	.word	0xfffffffc


//--------------------- .text.compute_spike_times_kernel --------------------------
	.section	.text.compute_spike_times_kernel,"ax",@progbits
	.align	128
        .global         compute_spike_times_kernel
        .type           compute_spike_times_kernel,@function
        .size           compute_spike_times_kernel,(.L_x_111 - compute_spike_times_kernel)
        .other          compute_spike_times_kernel,@"STO_CUDA_ENTRY STV_DEFAULT"
compute_spike_times_kernel:
.text.compute_spike_times_kernel:
[----:B------:R-:W-:Y:S08]  /*0000*/  LDC R1, c[0x0][0x37c] ;  /* 0x0000df00ff017b82 */ /* 0x000ff00000000800 */
[----:B------:R-:W0:Y:S01]  /*0010*/  LDC R0, c[0x0][0x3c4] ;  /* 0x0000f100ff007b82 */ /* 0x000e220000000800 */
[----:B------:R-:W1:Y:S01]  /*0020*/  S2R R19, SR_CTAID.X ;  /* 0x0000000000137919 */ /* 0x000e620000002500 */
[----:B------:R-:W2:Y:S01]  /*0030*/  LDCU UR4, c[0x0][0x360] ;  /* 0x00006c00ff0477ac */ /* 0x000ea20008000800 */
[----:B------:R-:W3:Y:S01]  /*0040*/  S2R R18, SR_TID.X ;  /* 0x0000000000127919 */ /* 0x000ee20000002100 */
[----:B0-----:R-:W-:-:S13]  /*0050*/  ISETP.GE.AND P0, PT, R0, 0x1, PT ;  /* 0x000000010000780c */ /* 0x001fda0003f06270 */
[----:B-123--:R-:W-:Y:S05]  /*0060*/  @!P0 EXIT ;  /* 0x000000000000894d */ /* 0x00efea0003800000 */
[----:B------:R-:W0:Y:S01]  /*0070*/  LDC.64 R26, c[0x0][0x3b0] ;  /* 0x0000ec00ff1a7b82 */ /* 0x000e220000000a00 */
[----:B------:R-:W1:Y:S01]  /*0080*/  LDCU.64 UR8, c[0x0][0x3c8] ;  /* 0x00007900ff0877ac */ /* 0x000e620008000a00 */
[C---:B------:R-:W-:Y:S02]  /*0090*/  IMAD R17, R19.reuse, UR4, R18 ;  /* 0x0000000413117c24 */ /* 0x040fe4000f8e0212 */
[----:B------:R-:W-:Y:S01]  /*00a0*/  IMAD R19, R19, R0, RZ ;  /* 0x0000000013137224 */ /* 0x000fe200078e02ff */
[----:B------:R-:W2:Y:S03]  /*00b0*/  LDCU.64 UR10, c[0x0][0x3e8] ;  /* 0x00007d00ff0a77ac */ /* 0x000ea60008000a00 */
[----:B------:R-:W3:Y:S01]  /*00c0*/  LDC.64 R24, c[0x0][0x3d0] ;  /* 0x0000f400ff187b82 */ /* 0x000ee20000000a00 */
[----:B------:R-:W-:Y:S01]  /*00d0*/  SHF.R.S32.HI R16, RZ, 0x1f, R19 ;  /* 0x0000001fff107819 */ /* 0x000fe20000011413 */
[----:B------:R-:W4:Y:S06]  /*00e0*/  LDCU.64 UR6, c[0x0][0x358] ;  /* 0x00006b00ff0677ac */ /* 0x000f2c0008000a00 */
[----:B------:R-:W5:Y:S01]  /*00f0*/  LDC.64 R22, c[0x0][0x388] ;  /* 0x0000e200ff167b82 */ /* 0x000f620000000a00 */
[----:B-1----:R-:W-:-:S02]  /*0100*/  UISETP.GT.AND UP0, UPT, UR9, URZ, UPT ;  /* 0x000000ff0900728c */ /* 0x002fc4000bf04270 */
[C---:B------:R-:W-:Y:S02]  /*0110*/  IMAD R35, R17.reuse, UR9, RZ ;  /* 0x0000000911237c24 */ /* 0x040fe4000f8e02ff */
[----:B------:R-:W-:Y:S02]  /*0120*/  IMAD R18, R18, UR9, RZ ;  /* 0x0000000912127c24 */ /* 0x000fe4000f8e02ff */
[----:B0-----:R-:W-:Y:S01]  /*0130*/  IMAD.WIDE.U32 R26, R17, 0x4, R26 ;  /* 0x00000004111a7825 */ /* 0x001fe200078e001a */
[----:B------:R-:W-:Y:S02]  /*0140*/  SHF.R.S32.HI R34, RZ, 0x1f, R35 ;  /* 0x0000001fff227819 */ /* 0x000fe40000011423 */
[C---:B--2---:R-:W-:Y:S02]  /*0150*/  LEA R28, P0, R35.reuse, UR10, 0x2 ;  /* 0x0000000a231c7c11 */ /* 0x044fe4000f8010ff */
[----:B------:R-:W-:Y:S02]  /*0160*/  SHF.R.S32.HI R15, RZ, 0x1f, R18 ;  /* 0x0000001fff0f7819 */ /* 0x000fe40000011412 */
[----:B------:R-:W-:Y:S01]  /*0170*/  LEA.HI.X R29, R35, UR11, R34, 0x2, P0 ;  /* 0x0000000b231d7c11 */ /* 0x000fe200080f1422 */
[----:B---3--:R-:W-:-:S04]  /*0180*/  IMAD.WIDE.U32 R24, R17, 0x4, R24 ;  /* 0x0000000411187825 */ /* 0x008fc800078e0018 */
[----:B------:R-:W-:Y:S02]  /*0190*/  IMAD R17, R17, UR8, RZ ;  /* 0x0000000811117c24 */ /* 0x000fe4000f8e02ff */
[----:B-----5:R-:W-:-:S03]  /*01a0*/  IMAD.WIDE R22, R19, 0x4, R22 ;  /* 0x0000000413167825 */ /* 0x020fc600078e0216 */
[----:B------:R-:W-:Y:S01]  /*01b0*/  SHF.R.S32.HI R14, RZ, 0x1f, R17 ;  /* 0x0000001fff0e7819 */ /* 0x000fe20000011411 */
[----:B----4-:R-:W-:Y:S06]  /*01c0*/  BRA.U UP0, `(.L_x_0) ;  /* 0x0000000900847547 */ /* 0x010fec000b800000 */
[----:B------:R-:W-:Y:S01]  /*01d0*/  CS2R R10, SRZ ;  /* 0x00000000000a7805 */ /* 0x000fe2000001ff00 */
[----:B------:R-:W-:Y:S01]  /*01e0*/  IMAD.MOV.U32 R8, RZ, RZ, RZ ;  /* 0x000000ffff087224 */ /* 0x000fe200078e00ff */
[----:B------:R-:W0:Y:S01]  /*01f0*/  LDCU UR16, c[0x0][0x3bc] ;  /* 0x00007780ff1077ac */ /* 0x000e220008000800 */
[----:B------:R-:W-:Y:S01]  /*0200*/  IMAD.MOV.U32 R21, RZ, RZ, RZ ;  /* 0x000000ffff157224 */ /* 0x000fe200078e00ff */
[----:B------:R-:W1:Y:S01]  /*0210*/  LDCU UR17, c[0x0][0x3c8] ;  /* 0x00007900ff1177ac */ /* 0x000e620008000800 */
[----:B------:R-:W2:Y:S01]  /*0220*/  LDCU.64 UR18, c[0x0][0x3d8] ;  /* 0x00007b00ff1277ac */ /* 0x000ea20008000a00 */
[----:B------:R-:W3:Y:S04]  /*0230*/  LDCU.64 UR20, c[0x0][0x3e0] ;  /* 0x00007c00ff1477ac */ /* 0x000ee80008000a00 */
.L_x_12:
[----:B------:R-:W-:-:S05]  /*0240*/  IMAD.WIDE.U32 R2, R8, 0x4, R22 ;  /* 0x0000000408027825 */ /* 0x000fca00078e0016 */
[----:B------:R-:W4:Y:S02]  /*0250*/  LDG.E R0, desc[UR6][R2.64] ;  /* 0x0000000602007981 */ /* 0x000f24000c1e1900 */
[----:B----4-:R-:W-:-:S13]  /*0260*/  FSETP.NEU.AND P0, PT, R0, +INF , PT ;  /* 0x7f8000000000780b */ /* 0x010fda0003f0d000 */
[----:B0123-5:R-:W-:Y:S05]  /*0270*/  @!P0 EXIT ;  /* 0x000000000000894d */ /* 0x02ffea0003800000 */
[----:B------:R-:W0:Y:S01]  /*0280*/  LDCU.64 UR4, c[0x0][0x380] ;  /* 0x00007000ff0477ac */ /* 0x000e220008000a00 */
[----:B------:R-:W-:Y:S01]  /*0290*/  IADD3 R35, P0, PT, R19, R8, RZ ;  /* 0x0000000813237210 */ /* 0x000fe20007f1e0ff */
[----:B------:R-:W1:Y:S03]  /*02a0*/  LDCU.128 UR8, c[0x0][0x390] ;  /* 0x00007200ff0877ac */ /* 0x000e660008000c00 */
[C---:B------:R-:W-:Y:S01]  /*02b0*/  SHF.L.U32 R34, R35.reuse, 0x2, RZ ;  /* 0x0000000223227819 */ /* 0x040fe200000006ff */
[----:B------:R-:W-:Y:S01]  /*02c0*/  IMAD.X R0, RZ, RZ, R16, P0 ;  /* 0x000000ffff007224 */ /* 0x000fe200000e0610 */
[----:B------:R-:W2:Y:S04]  /*02d0*/  LDCU.128 UR12, c[0x0][0x3a0] ;  /* 0x00007400ff0c77ac */ /* 0x000ea80008000c00 */
[----:B------:R-:W-:-:S02]  /*02e0*/  SHF.L.U64.HI R35, R35, 0x2, R0 ;  /* 0x0000000223237819 */ /* 0x000fc40000010200 */
[----:B0-----:R-:W-:Y:S01]  /*02f0*/  IADD3 R30, P0, PT, R34, UR4, RZ ;  /* 0x00000004221e7c10 */ /* 0x001fe2000ff1e0ff */
[----:B------:R-:W0:Y:S03]  /*0300*/  LDCU UR4, c[0x0][0x3c4] ;  /* 0x00007880ff0477ac */ /* 0x000e260008000800 */
[----:B------:R-:W-:Y:S01]  /*0310*/  IADD3.X R31, PT, PT, R35, UR5, RZ, P0, !PT ;  /* 0x00000005231f7c10 */ /* 0x000fe200087fe4ff */
[----:B------:R-:W-:Y:S01]  /*0320*/  VIADD R8, R8, 0x1 ;  /* 0x0000000108087836 */ /* 0x000fe20000000000 */
[C---:B-1----:R-:W-:Y:S01]  /*0330*/  IADD3 R32, P2, PT, R34.reuse, UR8, RZ ;  /* 0x0000000822207c10 */ /* 0x042fe2000ff5e0ff */
[----:B------:R-:W1:Y:S03]  /*0340*/  LDCU UR5, c[0x0][0x3c0] ;  /* 0x00007800ff0577ac */ /* 0x000e660008000800 */
[----:B------:R-:W3:Y:S01]  /*0350*/  LDG.E R31, desc[UR6][R30.64] ;  /* 0x000000061e1f7981 */ /* 0x000ee2000c1e1900 */
[----:B------:R-:W-:-:S04]  /*0360*/  IADD3 R6, P0, PT, R34, UR10, RZ ;  /* 0x0000000a22067c10 */ /* 0x000fc8000ff1e0ff */
[----:B------:R-:W-:-:S05]  /*0370*/  IADD3.X R7, PT, PT, R35, UR11, RZ, P0, !PT ;  /* 0x0000000b23077c10 */ /* 0x000fca00087fe4ff */
[----:B------:R-:W4:Y:S01]  /*0380*/  LDG.E R9, desc[UR6][R6.64] ;  /* 0x0000000606097981 */ /* 0x000f22000c1e1900 */
[----:B------:R-:W-:-:S05]  /*0390*/  IADD3.X R33, PT, PT, R35, UR9, RZ, P2, !PT ;  /* 0x0000000923217c10 */ /* 0x000fca00097fe4ff */
[----:B------:R-:W4:Y:S01]  /*03a0*/  LDG.E R32, desc[UR6][R32.64] ;  /* 0x0000000620207981 */ /* 0x000f22000c1e1900 */
[----:B---3--:R-:W-:-:S05]  /*03b0*/  IMAD.WIDE R4, R31, 0x4, R28 ;  /* 0x000000041f047825 */ /* 0x008fca00078e021c */
[----:B------:R-:W4:Y:S01]  /*03c0*/  LDG.E R20, desc[UR6][R4.64] ;  /* 0x0000000604147981 */ /* 0x000f22000c1e1900 */
[----:B------:R-:W-:-:S04]  /*03d0*/  IADD3 R0, P0, PT, R18, R31, RZ ;  /* 0x0000001f12007210 */ /* 0x000fc80007f1e0ff */
[----:B--2---:R-:W-:Y:S02]  /*03e0*/  LEA R12, P1, R0, UR14, 0x2 ;  /* 0x0000000e000c7c11 */ /* 0x004fe4000f8210ff */
[----:B------:R-:W-:-:S04]  /*03f0*/  LEA.HI.X.SX32 R31, R31, R15, 0x1, P0 ;  /* 0x0000000f1f1f7211 */ /* 0x000fc800000f0eff */
[----:B------:R-:W-:-:S05]  /*0400*/  LEA.HI.X R13, R0, UR15, R31, 0x2, P1 ;  /* 0x0000000f000d7c11 */ /* 0x000fca00088f141f */
[----:B------:R-:W2:Y:S01]  /*0410*/  LDG.E R0, desc[UR6][R12.64] ;  /* 0x000000060c007981 */ /* 0x000ea2000c1e1900 */
[----:B------:R-:W-:Y:S02]  /*0420*/  IADD3 R30, P1, PT, R34, UR12, RZ ;  /* 0x0000000c221e7c10 */ /* 0x000fe4000ff3e0ff */
[----:B0-----:R-:W-:Y:S01]  /*0430*/  ISETP.GE.AND P0, PT, R8, UR4, PT ;  /* 0x0000000408007c0c */ /* 0x001fe2000bf06270 */
[----:B------:R-:W-:Y:S01]  /*0440*/  IMAD.MOV.U32 R34, RZ, RZ, 0x7f800000 ;  /* 0x7f800000ff227424 */ /* 0x000fe200078e00ff */
[----:B------:R-:W-:Y:S01]  /*0450*/  IADD3.X R31, PT, PT, R35, UR13, RZ, P1, !PT ;  /* 0x0000000d231f7c10 */ /* 0x000fe20008ffe4ff */
[----:B------:R-:W0:Y:S05]  /*0460*/  LDCU UR4, c[0x0][0x3b8] ;  /* 0x00007700ff0477ac */ /* 0x000e2a0008000800 */
[----:B------:R-:W3:Y:S01]  /*0470*/  LDG.E R31, desc[UR6][R30.64] ;  /* 0x000000061e1f7981 */ /* 0x000ee2000c1e1900 */
[----:B----4-:R-:W-:-:S05]  /*0480*/  FADD R9, R9, R20 ;  /* 0x0000001409097221 */ /* 0x010fca0000000000 */
[----:B------:R4:W-:Y:S04]  /*0490*/  STG.E desc[UR6][R4.64], R9 ;  /* 0x0000000904007986 */ /* 0x0009e8000c101906 */
[----:B------:R-:W4:Y:S04]  /*04a0*/  LDG.E R6, desc[UR6][R6.64] ;  /* 0x0000000606067981 */ /* 0x000f28000c1e1900 */
[----:B------:R-:W1:Y:S04]  /*04b0*/  @!P0 LDG.E R34, desc[UR6][R2.64+0x4] ;  /* 0x0000040602228981 */ /* 0x000e68000c1e1900 */
[----:B------:R-:W4:Y:S04]  /*04c0*/  LDG.E R33, desc[UR6][R26.64] ;  /* 0x000000061a217981 */ /* 0x000f28000c1e1900 */
[----:B------:R0:W5:Y:S01]  /*04d0*/  LDG.E R20, desc[UR6][R2.64] ;  /* 0x0000000602147981 */ /* 0x000162000c1e1900 */
[----:B--2---:R-:W-:-:S04]  /*04e0*/  FFMA R11, R0, R32, R11 ;  /* 0x00000020000b7223 */ /* 0x004fc8000000000b */
[----:B------:R-:W2:Y:S01]  /*04f0*/  F2F.F64.F32 R12, R11 ;  /* 0x0000000b000c7310 */ /* 0x000ea20000201800 */
[----:B------:R-:W-:Y:S01]  /*0500*/  FMUL R32, R11, 4 ;  /* 0x408000000b207820 */ /* 0x000fe20000400000 */
[C---:B---3--:R-:W-:Y:S01]  /*0510*/  FFMA R10, R0.reuse, R31, R10 ;  /* 0x0000001f000a7223 */ /* 0x048fe2000000000a */
[----:B------:R-:W-:Y:S01]  /*0520*/  BSSY.RECONVERGENT B0, `(.L_x_1) ;  /* 0x0000067000007945 */ /* 0x000fe20003800200 */
[----:B--2---:R-:W-:Y:S01]  /*0530*/  DADD R12, R12, R12 ;  /* 0x000000000c0c7229 */ /* 0x004fe2000000000c */
[----:B----4-:R-:W-:Y:S01]  /*0540*/  FFMA R21, R0, R6, R21 ;  /* 0x0000000600157223 */ /* 0x010fe20000000015 */
[----:B0-----:R-:W-:Y:S01]  /*0550*/  FMUL R0, R32, UR4 ;  /* 0x0000000420007c20 */ /* 0x001fe20008400000 */
[----:B-1----:R-:W-:Y:S01]  /*0560*/  FMNMX R6, R34, UR5, PT ;  /* 0x0000000522067c09 */ /* 0x002fe2000b800000 */
[----:B------:R-:W-:-:S07]  /*0570*/  FADD R7, R10, R33 ;  /* 0x000000210a077221 */ /* 0x000fce0000000000 */
.L_x_11:
[----:B------:R-:W-:-:S05]  /*0580*/  FFMA R3, R21, R21, -R0 ;  /* 0x0000001515037223 */ /* 0x000fca0000000800 */
[----:B------:R-:W-:-:S13]  /*0590*/  FSETP.GTU.AND P0, PT, R3, RZ, PT ;  /* 0x000000ff0300720b */ /* 0x000fda0003f0c000 */
[----:B------:R-:W-:Y:S05]  /*05a0*/  @!P0 BRA `(.L_x_2) ;  /* 0x0000000400788947 */ /* 0x000fea0003800000 */
[----:B------:R-:W-:Y:S01]  /*05b0*/  VIADD R2, R3, 0xf3000000 ;  /* 0xf300000003027836 */ /* 0x000fe20000000000 */
[----:B------:R0:W1:Y:S01]  /*05c0*/  MUFU.RSQ R4, R3 ;  /* 0x0000000300047308 */ /* 0x0000620000001400 */
[----:B------:R-:W-:Y:S03]  /*05d0*/  BSSY.RECONVERGENT B1, `(.L_x_3) ;  /* 0x000000e000017945 */ /* 0x000fe60003800200 */
[----:B------:R-:W-:-:S13]  /*05e0*/  ISETP.GT.U32.AND P0, PT, R2, 0x727fffff, PT ;  /* 0x727fffff0200780c */ /* 0x000fda0003f04070 */
[----:B01----:R-:W-:Y:S05]  /*05f0*/  @!P0 BRA `(.L_x_4) ;  /* 0x00000000001c8947 */ /* 0x003fea0003800000 */
[----:B------:R-:W-:Y:S01]  /*0600*/  BSSY.RECONVERGENT B2, `(.L_x_5) ;  /* 0x0000004000027945 */ /* 0x000fe20003800200 */
[----:B------:R-:W-:Y:S02]  /*0610*/  MOV R2, R3 ;  /* 0x0000000300027202 */ /* 0x000fe40000000f00 */
[----:B------:R-:W-:-:S07]  /*0620*/  MOV R32, 0x640 ;  /* 0x0000064000207802 */ /* 0x000fce0000000f00 */
[----:B-----5:R-:W-:Y:S05]  /*0630*/  CALL.REL.NOINC `($__internal_1_$__cuda_sm20_sqrt_rn_f32_slowpath) ;  /* 0x0000002c00547944 */ /* 0x020fea0003c00000 */
[----:B------:R-:W-:Y:S05]  /*0640*/  BSYNC.RECONVERGENT B2 ;  /* 0x0000000000027941 */ /* 0x000fea0003800200 */
.L_x_5:
[----:B------:R-:W-:Y:S01]  /*0650*/  IMAD.MOV.U32 R2, RZ, RZ, R4 ;  /* 0x000000ffff027224 */ /* 0x000fe200078e0004 */
[----:B------:R-:W-:Y:S06]  /*0660*/  BRA `(.L_x_6) ;  /* 0x0000000000107947 */ /* 0x000fec0003800000 */
.L_x_4:
[----:B------:R-:W-:Y:S01]  /*0670*/  FMUL.FTZ R2, R3, R4 ;  /* 0x0000000403027220 */ /* 0x000fe20000410000 */
[----:B------:R-:W-:-:S03]  /*0680*/  FMUL.FTZ R4, R4, 0.5 ;  /* 0x3f00000004047820 */ /* 0x000fc60000410000 */
[----:B------:R-:W-:-:S04]  /*0690*/  FFMA R3, -R2, R2, R3 ;  /* 0x0000000202037223 */ /* 0x000fc80000000103 */
[----:B------:R-:W-:-:S07]  /*06a0*/  FFMA R2, R3, R4, R2 ;  /* 0x0000000403027223 */ /* 0x000fce0000000002 */
.L_x_6:
[----:B------:R-:W-:Y:S05]  /*06b0*/  BSYNC.RECONVERGENT B1 ;  /* 0x0000000000017941 */ /* 0x000fea0003800200 */
.L_x_3:
[----:B------:R-:W-:-:S05]  /*06c0*/  FADD R4, R21, R2 ;  /* 0x0000000215047221 */ /* 0x000fca0000000000 */
[----:B------:R-:W-:-:S13]  /*06d0*/  FSETP.NEU.AND P0, PT, R4, RZ, PT ;  /* 0x000000ff0400720b */ /* 0x000fda0003f0d000 */
[----:B------:R-:W-:Y:S05]  /*06e0*/  @!P0 BRA `(.L_x_2) ;  /* 0x0000000400288947 */ /* 0x000fea0003800000 */
[----:B------:R-:W0:Y:S01]  /*06f0*/  F2F.F64.F32 R4, R4 ;  /* 0x0000000400047310 */ /* 0x000e220000201800 */
[----:B------:R-:W-:Y:S01]  /*0700*/  IMAD.MOV.U32 R2, RZ, RZ, 0x1 ;  /* 0x00000001ff027424 */ /* 0x000fe200078e00ff */
[----:B------:R-:W-:Y:S01]  /*0710*/  FSETP.GEU.AND P1, PT, |R13|, 6.5827683646048100446e-37, PT ;  /* 0x036000000d00780b */ /* 0x000fe20003f2e200 */
[----:B------:R-:W-:Y:S05]  /*0720*/  BSSY.RECONVERGENT B1, `(.L_x_7) ;  /* 0x0000013000017945 */ /* 0x000fea0003800200 */
[----:B0-----:R-:W0:Y:S02]  /*0730*/  MUFU.RCP64H R3, R5 ;  /* 0x0000000500037308 */ /* 0x001e240000001800 */
[----:B0-----:R-:W-:-:S08]  /*0740*/  DFMA R30, -R4, R2, 1 ;  /* 0x3ff00000041e742b */ /* 0x001fd00000000102 */
[----:B------:R-:W-:-:S08]  /*0750*/  DFMA R30, R30, R30, R30 ;  /* 0x0000001e1e1e722b */ /* 0x000fd0000000001e */
[----:B------:R-:W-:-:S08]  /*0760*/  DFMA R30, R2, R30, R2 ;  /* 0x0000001e021e722b */ /* 0x000fd00000000002 */
[----:B------:R-:W-:-:S08]  /*0770*/  DFMA R2, -R4, R30, 1 ;  /* 0x3ff000000402742b */ /* 0x000fd0000000011e */
[----:B------:R-:W-:-:S08]  /*0780*/  DFMA R2, R30, R2, R30 ;  /* 0x000000021e02722b */ /* 0x000fd0000000001e */
[----:B------:R-:W-:-:S08]  /*0790*/  DMUL R30, R12, R2 ;  /* 0x000000020c1e7228 */ /* 0x000fd00000000000 */
[----:B------:R-:W-:-:S08]  /*07a0*/  DFMA R32, -R4, R30, R12 ;  /* 0x0000001e0420722b */ /* 0x000fd0000000010c */
[----:B------:R-:W-:-:S10]  /*07b0*/  DFMA R2, R2, R32, R30 ;  /* 0x000000200202722b */ /* 0x000fd4000000001e */
[----:B------:R-:W-:-:S05]  /*07c0*/  FFMA R9, RZ, R5, R3 ;  /* 0x00000005ff097223 */ /* 0x000fca0000000003 */
[----:B------:R-:W-:-:S13]  /*07d0*/  FSETP.GT.AND P0, PT, |R9|, 1.469367938527859385e-39, PT ;  /* 0x001000000900780b */ /* 0x000fda0003f04200 */
[----:B------:R-:W-:Y:S05]  /*07e0*/  @P0 BRA P1, `(.L_x_8) ;  /* 0x0000000000180947 */ /* 0x000fea0000800000 */
[----:B------:R-:W-:Y:S01]  /*07f0*/  IMAD.MOV.U32 R2, RZ, RZ, R4 ;  /* 0x000000ffff027224 */ /* 0x000fe200078e0004 */
[----:B------:R-:W-:Y:S01]  /*0800*/  MOV R3, R5 ;  /* 0x0000000500037202 */ /* 0x000fe20000000f00 */
[----:B------:R-:W-:Y:S01]  /*0810*/  IMAD.MOV.U32 R4, RZ, RZ, R12 ;  /* 0x000000ffff047224 */ /* 0x000fe200078e000c */
[----:B------:R-:W-:Y:S01]  /*0820*/  MOV R42, 0x850 ;  /* 0x00000850002a7802 */ /* 0x000fe20000000f00 */
[----:B------:R-:W-:-:S07]  /*0830*/  IMAD.MOV.U32 R5, RZ, RZ, R13 ;  /* 0x000000ffff057224 */ /* 0x000fce00078e000d */
[----:B-----5:R-:W-:Y:S05]  /*0840*/  CALL.REL.NOINC `($__internal_0_$__cuda_sm20_div_rn_f64_full) ;  /* 0x0000002400607944 */ /* 0x020fea0003c00000 */
.L_x_8:
[----:B------:R-:W-:Y:S05]  /*0850*/  BSYNC.RECONVERGENT B1 ;  /* 0x0000000000017941 */ /* 0x000fea0003800200 */
.L_x_7:
[----:B------:R-:W0:Y:S02]  /*0860*/  F2F.F32.F64 R32, R2 ;  /* 0x0000000200207310 */ /* 0x000e240000301000 */
[----:B0-----:R-:W-:-:S13]  /*0870*/  FSETP.GTU.AND P0, PT, R32, RZ, PT ;  /* 0x000000ff2000720b */ /* 0x001fda0003f0c000 */
[----:B------:R-:W-:Y:S05]  /*0880*/  @!P0 BRA `(.L_x_2) ;  /* 0x0000000000c08947 */ /* 0x000fea0003800000 */
[C---:B------:R-:W-:Y:S01]  /*0890*/  FMUL R2, R32.reuse, 16777216 ;  /* 0x4b80000020027820 */ /* 0x040fe20000400000 */
[----:B------:R-:W-:-:S04]  /*08a0*/  FSETP.GEU.AND P0, PT, |R32|, 1.175494350822287508e-38, PT ;  /* 0x008000002000780b */ /* 0x000fc80003f0e200 */
[----:B------:R-:W-:-:S04]  /*08b0*/  FSEL R2, R2, R32, !P0 ;  /* 0x0000002002027208 */ /* 0x000fc80004000000 */
[----:B------:R-:W0:Y:S05]  /*08c0*/  MUFU.LG2 R3, R2 ;  /* 0x0000000200037308 */ /* 0x000e2a0000000c00 */
[----:B0-----:R-:W-:-:S04]  /*08d0*/  @!P0 FADD R3, R3, -24 ;  /* 0xc1c0000003038421 */ /* 0x001fc80000000000 */
[----:B------:R-:W-:-:S04]  /*08e0*/  FMUL R9, R3, 0.69314718246459960938 ;  /* 0x3f31721803097820 */ /* 0x000fc80000400000 */
[----:B------:R-:W-:-:S05]  /*08f0*/  FMUL R9, R9, UR16 ;  /* 0x0000001009097c20 */ /* 0x000fca0008400000 */
[----:B-----5:R-:W-:-:S04]  /*0900*/  FSETP.GEU.AND P0, PT, R9, R20, PT ;  /* 0x000000140900720b */ /* 0x020fc80003f0e000 */
[----:B------:R-:W-:-:S13]  /*0910*/  FSETP.LT.OR P0, PT, R6, R9, !P0 ;  /* 0x000000090600720b */ /* 0x000fda0004701400 */
[----:B------:R-:W-:Y:S05]  /*0920*/  @P0 BRA `(.L_x_2) ;  /* 0x0000000000980947 */ /* 0x000fea0003800000 */
[----:B------:R-:W2:Y:S02]  /*0930*/  LDG.E R2, desc[UR6][R24.64] ;  /* 0x0000000618027981 */ /* 0x000ea4000c1e1900 */
[----:B--2---:R-:W-:-:S04]  /*0940*/  IADD3 R3, P0, PT, R17, R2, RZ ;  /* 0x0000000211037210 */ /* 0x004fc80007f1e0ff */
[----:B------:R-:W-:Y:S02]  /*0950*/  LEA.HI.X.SX32 R4, R2, R14, 0x1, P0 ;  /* 0x0000000e02047211 */ /* 0x000fe400000f0eff */
[----:B------:R-:W-:-:S04]  /*0960*/  LEA R2, P0, R3, UR18, 0x2 ;  /* 0x0000001203027c11 */ /* 0x000fc8000f8010ff */
[----:B------:R-:W-:-:S05]  /*0970*/  LEA.HI.X R3, R3, UR19, R4, 0x2, P0 ;  /* 0x0000001303037c11 */ /* 0x000fca00080f1404 */
[----:B------:R0:W-:Y:S04]  /*0980*/  STG.E desc[UR6][R2.64], R9 ;  /* 0x0000000902007986 */ /* 0x0001e8000c101906 */
[----:B------:R-:W2:Y:S01]  /*0990*/  LDG.E R4, desc[UR6][R24.64] ;  /* 0x0000000618047981 */ /* 0x000ea2000c1e1900 */
[----:B------:R-:W0:Y:S01]  /*09a0*/  MUFU.RCP R20, R32 ;  /* 0x0000002000147308 */ /* 0x000e220000001000 */
[----:B------:R-:W-:Y:S01]  /*09b0*/  BSSY.RECONVERGENT B3, `(.L_x_9) ;  /* 0x0000015000037945 */ /* 0x000fe20003800200 */
[----:B0-----:R-:W-:-:S04]  /*09c0*/  FFMA R3, -R32, R20, 1 ;  /* 0x3f80000020037423 */ /* 0x001fc80000000114 */
[----:B------:R-:W-:-:S04]  /*09d0*/  FFMA R20, R20, R3, R20 ;  /* 0x0000000314147223 */ /* 0x000fc80000000014 */
[----:B------:R-:W-:-:S04]  /*09e0*/  FFMA R3, R11, R20, RZ ;  /* 0x000000140b037223 */ /* 0x000fc800000000ff */
[----:B------:R-:W-:-:S04]  /*09f0*/  FFMA R2, -R32, R3, R11 ;  /* 0x0000000320027223 */ /* 0x000fc8000000010b */
[----:B------:R-:W-:Y:S01]  /*0a00*/  FFMA R2, R20, R2, R3 ;  /* 0x0000000214027223 */ /* 0x000fe20000000003 */
[----:B--2---:R-:W-:Y:S02]  /*0a10*/  SHF.R.S32.HI R5, RZ, 0x1f, R4 ;  /* 0x0000001fff057819 */ /* 0x004fe40000011404 */
[----:B------:R-:W-:Y:S02]  /*0a20*/  IADD3 R21, P1, PT, R17, R4, RZ ;  /* 0x0000000411157210 */ /* 0x000fe40007f3e0ff */
[----:B------:R-:W-:-:S03]  /*0a30*/  ISETP.NE.U32.AND P0, PT, R4, RZ, PT ;  /* 0x000000ff0400720c */ /* 0x000fc60003f05070 */
[----:B------:R-:W-:Y:S01]  /*0a40*/  IMAD.X R30, R14, 0x1, R5, P1 ;  /* 0x000000010e1e7824 */ /* 0x000fe200008e0605 */
[----:B------:R-:W-:Y:S02]  /*0a50*/  LEA R4, P1, R21, UR20, 0x2 ;  /* 0x0000001415047c11 */ /* 0x000fe4000f8210ff */
[----:B------:R-:W-:Y:S02]  /*0a60*/  ISETP.NE.AND.EX P0, PT, R5, RZ, PT, P0 ;  /* 0x000000ff0500720c */ /* 0x000fe40003f05300 */
[----:B------:R-:W-:Y:S02]  /*0a70*/  LEA.HI.X R5, R21, UR21, R30, 0x2, P1 ;  /* 0x0000001515057c11 */ /* 0x000fe400088f141e */
[----:B------:R-:W-:-:S05]  /*0a80*/  FSEL R21, R7, RZ, !P0 ;  /* 0x000000ff07157208 */ /* 0x000fca0004000000 */
[----:B------:R0:W-:Y:S03]  /*0a90*/  STG.E desc[UR6][R4.64], R21 ;  /* 0x0000001504007986 */ /* 0x0001e6000c101906 */
[----:B------:R-:W1:Y:S02]  /*0aa0*/  FCHK P0, R11, R32 ;  /* 0x000000200b007302 */ /* 0x000e640000000000 */
[----:B01----:R-:W-:Y:S05]  /*0ab0*/  @!P0 BRA `(.L_x_10) ;  /* 0x0000000000108947 */ /* 0x003fea0003800000 */
[----:B------:R-:W-:Y:S01]  /*0ac0*/  MOV R3, R32 ;  /* 0x0000002000037202 */ /* 0x000fe20000000f00 */
[----:B------:R-:W-:Y:S01]  /*0ad0*/  IMAD.MOV.U32 R2, RZ, RZ, R11 ;  /* 0x000000ffff027224 */ /* 0x000fe200078e000b */
[----:B------:R-:W-:-:S07]  /*0ae0*/  MOV R36, 0xb00 ;  /* 0x00000b0000247802 */ /* 0x000fce0000000f00 */
[----:B------:R-:W-:Y:S05]  /*0af0*/  CALL.REL.NOINC `($__internal_2_$__cuda_sm3x_div_rn_noftz_f32_slowpath) ;  /* 0x0000002800807944 */ /* 0x000fea0003c00000 */
.L_x_10:
[----:B------:R-:W-:Y:S05]  /*0b00*/  BSYNC.RECONVERGENT B3 ;  /* 0x0000000000037941 */ /* 0x000fea0003800200 */
.L_x_9:
[----:B------:R-:W2:Y:S01]  /*0b10*/  LDG.E R3, desc[UR6][R24.64] ;  /* 0x0000000618037981 */ /* 0x000ea2000c1e1900 */
[----:B------:R-:W-:Y:S01]  /*0b20*/  IMAD.MOV.U32 R21, RZ, RZ, R2 ;  /* 0x000000ffff157224 */ /* 0x000fe200078e0002 */
[----:B------:R-:W-:Y:S01]  /*0b30*/  MOV R20, R9 ;  /* 0x0000000900147202 */ /* 0x000fe20000000f00 */
[----:B--2---:R-:W-:-:S05]  /*0b40*/  VIADD R3, R3, 0x1 ;  /* 0x0000000103037836 */ /* 0x004fca0000000000 */
[----:B------:R0:W-:Y:S01]  /*0b50*/  STG.E desc[UR6][R24.64], R3 ;  /* 0x0000000318007986 */ /* 0x0001e2000c101906 */
[----:B------:R-:W-:-:S13]  /*0b60*/  ISETP.GE.AND P0, PT, R3, UR17, PT ;  /* 0x0000001103007c0c */ /* 0x000fda000bf06270 */
[----:B0-----:R-:W-:Y:S05]  /*0b70*/  @!P0 BRA `(.L_x_11) ;  /* 0xfffffff800808947 */ /* 0x001fea000383ffff */
[----:B------:R-:W-:Y:S05]  /*0b80*/  EXIT ;  /* 0x000000000000794d */ /* 0x000fea0003800000 */
.L_x_2:
[----:B------:R-:W-:Y:S05]  /*0b90*/  BSYNC.RECONVERGENT B0 ;  /* 0x0000000000007941 */ /* 0x000fea0003800200 */
.L_x_1:
[----:B------:R-:W0:Y:S02]  /*0ba0*/  LDCU UR4, c[0x0][0x3c4] ;  /* 0x00007880ff0477ac */ /* 0x000e240008000800 */
[----:B0-----:R-:W-:-:S13]  /*0bb0*/  ISETP.NE.AND P0, PT, R8, UR4, PT ;  /* 0x0000000408007c0c */ /* 0x001fda000bf05270 */
[----:B------:R-:W-:Y:S05]  /*0bc0*/  @P0 BRA `(.L_x_12) ;  /* 0xfffffff4009c0947 */ /* 0x000fea000383ffff */
[----:B------:R-:W-:Y:S05]  /*0bd0*/  EXIT ;  /* 0x000000000000794d */ /* 0x000fea0003800000 */
.L_x_0:
[----:B------:R-:W2:Y:S01]  /*0be0*/  LDG.E R0, desc[UR6][R22.64] ;  /* 0x0000000616007981 */ /* 0x000ea2000c1e1900 */
[----:B------:R-:W-:Y:S02]  /*0bf0*/  IADD3 R13, P1, PT, R28, 0x10, RZ ;  /* 0x000000101c0d7810 */ /* 0x000fe40007f3e0ff */
[----:B--2---:R-:W-:-:S13]  /*0c00*/  FSETP.NEU.AND P0, PT, R0, +INF , PT ;  /* 0x7f8000000000780b */ /* 0x004fda0003f0d000 */
[----:B------:R-:W-:Y:S05]  /*0c10*/  @!P0 EXIT ;  /* 0x000000000000894d */ /* 0x000fea0003800000 */
[----:B------:R-:W-:Y:S01]  /*0c20*/  HFMA2 R45, -RZ, RZ, 0, 0 ;  /* 0x00000000ff2d7431 */ /* 0x000fe200000001ff */
[----:B------:R-:W-:Y:S01]  /*0c30*/  BSSY.RECONVERGENT B0, `(.L_x_13) ;  /* 0x0000218000007945 */ /* 0x000fe20003800200 */
[----:B------:R-:W-:Y:S01]  /*0c40*/  ULOP3.LUT UR8, UR9, 0x7ffffff8, URZ, 0xc0, !UPT ;  /* 0x7ffffff809087892 */ /* 0x000fe2000f8ec0ff */
[----:B------:R-:W-:Y:S01]  /*0c50*/  IMAD.X R12, RZ, RZ, R29, P1 ;  /* 0x000000ffff0c7224 */ /* 0x000fe200008e061d */
[----:B------:R-:W-:Y:S01]  /*0c60*/  CS2R R8, SRZ ;  /* 0x0000000000087805 */ /* 0x000fe2000001ff00 */
[----:B------:R-:W-:Y:S01]  /*0c70*/  IMAD.MOV.U32 R11, RZ, RZ, RZ ;  /* 0x000000ffff0b7224 */ /* 0x000fe200078e00ff */
[----:B------:R-:W-:Y:S01]  /*0c80*/  ULOP3.LUT UR4, UR9, 0x7, URZ, 0xc0, !UPT ;  /* 0x0000000709047892 */ /* 0x000fe2000f8ec0ff */
[----:B------:R-:W-:Y:S01]  /*0c90*/  IMAD.MOV.U32 R0, RZ, RZ, RZ ;  /* 0x000000ffff007224 */ /* 0x000fe200078e00ff */
[----:B------:R-:W-:Y:S01]  /*0ca0*/  UIADD3 UR9, UPT, UPT, -UR8, URZ, URZ ;  /* 0x000000ff08097290 */ /* 0x000fe2000fffe1ff */
[----:B------:R-:W-:Y:S02]  /*0cb0*/  IMAD.MOV.U32 R2, RZ, RZ, R22 ;  /* 0x000000ffff027224 */ /* 0x000fe400078e0016 */
[----:B------:R-:W-:-:S09]  /*0cc0*/  IMAD.MOV.U32 R3, RZ, RZ, R23 ;  /* 0x000000ffff037224 */ /* 0x000fd200078e0017 */
.L_x_22:
[----:B------:R-:W0:Y:S01]  /*0cd0*/  LDCU.64 UR10, c[0x0][0x380] ;  /* 0x00007000ff0a77ac */ /* 0x000e220008000a00 */
[----:B------:R-:W-:Y:S01]  /*0ce0*/  IADD3 R39, P0, PT, R19, R8, RZ ;  /* 0x0000000813277210 */ /* 0x000fe20007f1e0ff */
[----:B------:R-:W1:Y:S03]  /*0cf0*/  LDCU.128 UR12, c[0x0][0x390] ;  /* 0x00007200ff0c77ac */ /* 0x000e660008000c00 */
[C---:B------:R-:W-:Y:S01]  /*0d00*/  SHF.L.U32 R37, R39.reuse, 0x2, RZ ;  /* 0x0000000227257819 */ /* 0x040fe200000006ff */
[----:B------:R-:W-:Y:S01]  /*0d10*/  IMAD.X R4, R16, 0x1, R9, P0 ;  /* 0x0000000110047824 */ /* 0x000fe200000e0609 */
[----:B------:R-:W2:Y:S04]  /*0d20*/  LDCU.128 UR16, c[0x0][0x3a0] ;  /* 0x00007400ff1077ac */ /* 0x000ea80008000c00 */
[----:B------:R-:W-:Y:S01]  /*0d30*/  SHF.L.U64.HI R39, R39, 0x2, R4 ;  /* 0x0000000227277819 */ /* 0x000fe20000010204 */
[----:B------:R-:W3:Y:S01]  /*0d40*/  LDCU UR5, c[0x0][0x3c4] ;  /* 0x00007880ff0577ac */ /* 0x000ee20008000800 */
[----:B0-----:R-:W-:Y:S01]  /*0d50*/  IADD3 R30, P0, PT, R37, UR10, RZ ;  /* 0x0000000a251e7c10 */ /* 0x001fe2000ff1e0ff */
[----:B------:R-:W0:Y:S03]  /*0d60*/  LDCU UR10, c[0x0][0x3c0] ;  /* 0x00007800ff0a77ac */ /* 0x000e260008000800 */
[----:B------:R-:W-:-:S06]  /*0d70*/  IADD3.X R31, PT, PT, R39, UR11, RZ, P0, !PT ;  /* 0x0000000b271f7c10 */ /* 0x000fcc00087fe4ff */
[----:B------:R-:W4:Y:S01]  /*0d80*/  LDG.E R31, desc[UR6][R30.64] ;  /* 0x000000061e1f7981 */ /* 0x000f22000c1e1900 */
[----:B-1----:R-:W-:-:S04]  /*0d90*/  IADD3 R6, P0, PT, R37, UR14, RZ ;  /* 0x0000000e25067c10 */ /* 0x002fc8000ff1e0ff */
[----:B------:R-:W-:-:S05]  /*0da0*/  IADD3.X R7, PT, PT, R39, UR15, RZ, P0, !PT ;  /* 0x0000000f27077c10 */ /* 0x000fca00087fe4ff */
[----:B------:R-:W3:Y:S01]  /*0db0*/  LDG.E R9, desc[UR6][R6.64] ;  /* 0x0000000606097981 */ /* 0x000ee2000c1e1900 */
[----:B------:R-:W-:-:S04]  /*0dc0*/  IADD3 R32, P2, PT, R37, UR12, RZ ;  /* 0x0000000c25207c10 */ /* 0x000fc8000ff5e0ff */
[----:B------:R-:W-:-:S06]  /*0dd0*/  IADD3.X R33, PT, PT, R39, UR13, RZ, P2, !PT ;  /* 0x0000000d27217c10 */ /* 0x000fcc00097fe4ff */
[----:B------:R-:W3:Y:S01]  /*0de0*/  LDG.E R33, desc[UR6][R32.64] ;  /* 0x0000000620217981 */ /* 0x000ee2000c1e1900 */
[----:B----4-:R-:W-:-:S05]  /*0df0*/  IMAD.WIDE R4, R31, 0x4, R28 ;  /* 0x000000041f047825 */ /* 0x010fca00078e021c */
[----:B------:R-:W4:Y:S01]  /*0e00*/  LDG.E R38, desc[UR6][R4.64] ;  /* 0x0000000604267981 */ /* 0x000f22000c1e1900 */
[----:B------:R-:W-:-:S04]  /*0e10*/  IADD3 R10, P0, PT, R18, R31, RZ ;  /* 0x0000001f120a7210 */ /* 0x000fc80007f1e0ff */
[----:B--2---:R-:W-:Y:S02]  /*0e20*/  LEA R20, P1, R10, UR18, 0x2 ;  /* 0x000000120a147c11 */ /* 0x004fe4000f8210ff */
[----:B------:R-:W-:-:S04]  /*0e30*/  LEA.HI.X.SX32 R31, R31, R15, 0x1, P0 ;  /* 0x0000000f1f1f7211 */ /* 0x000fc800000f0eff */
[----:B------:R-:W-:Y:S01]  /*0e40*/  LEA.HI.X R21, R10, UR19, R31, 0x2, P1 ;  /* 0x000000130a157c11 */ /* 0x000fe200088f141f */
[----:B------:R-:W-:-:S04]  /*0e50*/  VIADD R10, R8, 0x1 ;  /* 0x00000001080a7836 */ /* 0x000fc80000000000 */
[----:B------:R-:W2:Y:S01]  /*0e60*/  LDG.E R36, desc[UR6][R20.64] ;  /* 0x0000000614247981 */ /* 0x000ea2000c1e1900 */
[----:B------:R-:W-:Y:S02]  /*0e70*/  IADD3 R30, P1, PT, R37, UR16, RZ ;  /* 0x00000010251e7c10 */ /* 0x000fe4000ff3e0ff */
[----:B---3--:R-:W-:Y:S01]  /*0e80*/  ISETP.GE.AND P0, PT, R10, UR5, PT ;  /* 0x000000050a007c0c */ /* 0x008fe2000bf06270 */
[----:B------:R-:W1:Y:S01]  /*0e90*/  LDCU UR5, c[0x0][0x3b8] ;  /* 0x00007700ff0577ac */ /* 0x000e620008000800 */
[----:B------:R-:W-:-:S05]  /*0ea0*/  IADD3.X R31, PT, PT, R39, UR17, RZ, P1, !PT ;  /* 0x00000011271f7c10 */ /* 0x000fca0008ffe4ff */
[----:B------:R-:W3:Y:S01]  /*0eb0*/  LDG.E R30, desc[UR6][R30.64] ;  /* 0x000000061e1e7981 */ /* 0x000ee2000c1e1900 */
[----:B----4-:R-:W-:Y:S01]  /*0ec0*/  FADD R37, R9, R38 ;  /* 0x0000002609257221 */ /* 0x010fe20000000000 */
[----:B------:R-:W-:-:S04]  /*0ed0*/  IMAD.MOV.U32 R38, RZ, RZ, 0x7f800000 ;  /* 0x7f800000ff267424 */ /* 0x000fc800078e00ff */
[----:B------:R4:W-:Y:S04]  /*0ee0*/  STG.E desc[UR6][R4.64], R37 ;  /* 0x0000002504007986 */ /* 0x0009e8000c101906 */
[----:B------:R-:W4:Y:S04]  /*0ef0*/  LDG.E R6, desc[UR6][R6.64] ;  /* 0x0000000606067981 */ /* 0x000f28000c1e1900 */
[----:B------:R-:W0:Y:S04]  /*0f00*/  @!P0 LDG.E R38, desc[UR6][R2.64+0x4] ;  /* 0x0000040602268981 */ /* 0x000e28000c1e1900 */
[----:B------:R-:W4:Y:S04]  /*0f10*/  LDG.E R32, desc[UR6][R26.64] ;  /* 0x000000061a207981 */ /* 0x000f28000c1e1900 */
[----:B------:R0:W5:Y:S01]  /*0f20*/  LDG.E R9, desc[UR6][R2.64] ;  /* 0x0000000602097981 */ /* 0x000162000c1e1900 */
[----:B--2---:R-:W-:-:S04]  /*0f30*/  FFMA R0, R36, R33, R0 ;  /* 0x0000002124007223 */ /* 0x004fc80000000000 */
[----:B------:R-:W2:Y:S01]  /*0f40*/  F2F.F64.F32 R20, R0 ;  /* 0x0000000000147310 */ /* 0x000ea20000201800 */
[----:B------:R-:W-:Y:S01]  /*0f50*/  FMUL R8, R0, 4 ;  /* 0x4080000000087820 */ /* 0x000fe20000400000 */
[----:B---3--:R-:W-:-:S03]  /*0f60*/  FFMA R11, R36, R30, R11 ;  /* 0x0000001e240b7223 */ /* 0x008fc6000000000b */
[----:B-1----:R-:W-:Y:S01]  /*0f70*/  FMUL R8, R8, UR5 ;  /* 0x0000000508087c20 */ /* 0x002fe20008400000 */
[----:B--2---:R-:W-:Y:S01]  /*0f80*/  DADD R20, R20, R20 ;  /* 0x0000000014147229 */ /* 0x004fe20000000014 */
[----:B----4-:R-:W-:Y:S01]  /*0f90*/  FFMA R45, R36, R6, R45 ;  /* 0x00000006242d7223 */ /* 0x010fe2000000002d */
[----:B0-----:R-:W-:Y:S01]  /*0fa0*/  FMNMX R7, R38, UR10, PT ;  /* 0x0000000a26077c09 */ /* 0x001fe2000b800000 */
[----:B------:R-:W-:-:S08]  /*0fb0*/  FADD R6, R11, R32 ;  /* 0x000000200b067221 */ /* 0x000fd00000000000 */
.L_x_90:
        /* <DEDUP_REMOVED lines=13> */
.L_x_17:
[----:B------:R-:W-:Y:S01]  /*1090*/  IMAD.MOV.U32 R2, RZ, RZ, R4 ;  /* 0x000000ffff027224 */ /* 0x000fe200078e0004 */
[----:B------:R-:W-:Y:S06]  /*10a0*/  BRA `(.L_x_18) ;  /* 0x0000000000107947 */ /* 0x000fec0003800000 */
.L_x_16:
[----:B------:R-:W-:Y:S01]  /*10b0*/  FMUL.FTZ R2, R3, R4 ;  /* 0x0000000403027220 */ /* 0x000fe20000410000 */
[----:B------:R-:W-:-:S03]  /*10c0*/  FMUL.FTZ R4, R4, 0.5 ;  /* 0x3f00000004047820 */ /* 0x000fc60000410000 */
[----:B------:R-:W-:-:S04]  /*10d0*/  FFMA R3, -R2, R2, R3 ;  /* 0x0000000202037223 */ /* 0x000fc80000000103 */
[----:B------:R-:W-:-:S07]  /*10e0*/  FFMA R2, R3, R4, R2 ;  /* 0x0000000403027223 */ /* 0x000fce0000000002 */
.L_x_18:
[----:B------:R-:W-:Y:S05]  /*10f0*/  BSYNC.RECONVERGENT B1 ;  /* 0x0000000000017941 */ /* 0x000fea0003800200 */
.L_x_15:
        /* <DEDUP_REMOVED lines=20> */
[----:B------:R-:W-:Y:S02]  /*1240*/  MOV R5, R21 ;  /* 0x0000001500057202 */ /* 0x000fe40000000f00 */
[----:B------:R-:W-:-:S07]  /*1250*/  MOV R42, 0x1270 ;  /* 0x00001270002a7802 */ /* 0x000fce0000000f00 */
[----:B-----5:R-:W-:Y:S05]  /*1260*/  CALL.REL.NOINC `($__internal_0_$__cuda_sm20_div_rn_f64_full) ;  /* 0x0000001800d87944 */ /* 0x020fea0003c00000 */
[----:B------:R-:W-:Y:S02]  /*1270*/  IMAD.MOV.U32 R4, RZ, RZ, R2 ;  /* 0x000000ffff047224 */ /* 0x000fe400078e0002 */
[----:B------:R-:W-:-:S07]  /*1280*/  IMAD.MOV.U32 R5, RZ, RZ, R3 ;  /* 0x000000ffff057224 */ /* 0x000fce00078e0003 */
.L_x_20:
[----:B------:R-:W-:Y:S05]  /*1290*/  BSYNC.RECONVERGENT B1 ;  /* 0x0000000000017941 */ /* 0x000fea0003800200 */
.L_x_19:
[----:B------:R-:W0:Y:S02]  /*12a0*/  F2F.F32.F64 R3, R4 ;  /* 0x0000000400037310 */ /* 0x000e240000301000 */
[----:B0-----:R-:W-:-:S13]  /*12b0*/  FSETP.GTU.AND P0, PT, R3, RZ, PT ;  /* 0x000000ff0300720b */ /* 0x001fda0003f0c000 */
[----:B------:R-:W-:Y:S05]  /*12c0*/  @!P0 BRA `(.L_x_14) ;  /* 0x0000000000308947 */ /* 0x000fea0003800000 */
[C---:B------:R-:W-:Y:S01]  /*12d0*/  FMUL R2, R3.reuse, 16777216 ;  /* 0x4b80000003027820 */ /* 0x040fe20000400000 */
[----:B------:R-:W-:Y:S01]  /*12e0*/  FSETP.GEU.AND P0, PT, |R3|, 1.175494350822287508e-38, PT ;  /* 0x008000000300780b */ /* 0x000fe20003f0e200 */
[----:B------:R-:W0:Y:S03]  /*12f0*/  LDCU UR5, c[0x0][0x3bc] ;  /* 0x00007780ff0577ac */ /* 0x000e260008000800 */
[----:B------:R-:W-:-:S04]  /*1300*/  FSEL R2, R2, R3, !P0 ;  /* 0x0000000302027208 */ /* 0x000fc80004000000 */
[----:B------:R-:W1:Y:S05]  /*1310*/  MUFU.LG2 R4, R2 ;  /* 0x0000000200047308 */ /* 0x000e6a0000000c00 */
[----:B-1----:R-:W-:-:S04]  /*1320*/  @!P0 FADD R4, R4, -24 ;  /* 0xc1c0000004048421 */ /* 0x002fc80000000000 */
[----:B------:R-:W-:-:S04]  /*1330*/  FMUL R4, R4, 0.69314718246459960938 ;  /* 0x3f31721804047820 */ /* 0x000fc80000400000 */
[----:B0-----:R-:W-:-:S05]  /*1340*/  FMUL R4, R4, UR5 ;  /* 0x0000000504047c20 */ /* 0x001fca0008400000 */
[----:B-----5:R-:W-:Y:S01]  /*1350*/  FSETP.GEU.AND P0, PT, R4, R9, PT ;  /* 0x000000090400720b */ /* 0x020fe20003f0e000 */
[----:B------:R-:W-:-:S03]  /*1360*/  IMAD.MOV.U32 R9, RZ, RZ, R4 ;  /* 0x000000ffff097224 */ /* 0x000fc600078e0004 */
[----:B------:R-:W-:-:S13]  /*1370*/  FSETP.LT.OR P0, PT, R7, R4, !P0 ;  /* 0x000000040700720b */ /* 0x000fda0004701400 */
[----:B------:R-:W-:Y:S05]  /*1380*/  @!P0 BRA `(.L_x_21) ;  /* 0x0000000000288947 */ /* 0x000fea0003800000 */
.L_x_14:
[----:B------:R-:W0:Y:S02]  /*1390*/  LDCU UR5, c[0x0][0x3c4] ;  /* 0x00007880ff0577ac */ /* 0x000e240008000800 */
[----:B0-----:R-:W-:-:S13]  /*13a0*/  ISETP.NE.AND P0, PT, R10, UR5, PT ;  /* 0x000000050a007c0c */ /* 0x001fda000bf05270 */
[----:B------:R-:W-:Y:S05]  /*13b0*/  @!P0 EXIT ;  /* 0x000000000000894d */ /* 0x000fea0003800000 */
[----:B------:R-:W-:-:S05]  /*13c0*/  IMAD.WIDE.U32 R2, R10, 0x4, R22 ;  /* 0x000000040a027825 */ /* 0x000fca00078e0016 */
[----:B------:R-:W2:Y:S01]  /*13d0*/  LDG.E R4, desc[UR6][R2.64] ;  /* 0x0000000602047981 */ /* 0x000ea2000c1e1900 */
[----:B------:R-:W-:Y:S01]  /*13e0*/  MOV R8, R10 ;  /* 0x0000000a00087202 */ /* 0x000fe20000000f00 */
[----:B-----5:R-:W-:Y:S01]  /*13f0*/  IMAD.MOV.U32 R9, RZ, RZ, RZ ;  /* 0x000000ffff097224 */ /* 0x020fe200078e00ff */
[----:B--2---:R-:W-:-:S13]  /*1400*/  FSETP.NEU.AND P0, PT, R4, +INF , PT ;  /* 0x7f8000000400780b */ /* 0x004fda0003f0d000 */
[----:B------:R-:W-:Y:S05]  /*1410*/  @P0 BRA `(.L_x_22) ;  /* 0xfffffff8002c0947 */ /* 0x000fea000383ffff */
[----:B------:R-:W-:Y:S05]  /*1420*/  EXIT ;  /* 0x000000000000794d */ /* 0x000fea0003800000 */
.L_x_21:
[----:B------:R-:W2:Y:S01]  /*1430*/  LDG.E R2, desc[UR6][R24.64] ;  /* 0x0000000618027981 */ /* 0x000ea2000c1e1900 */
[----:B------:R-:W0:Y:S01]  /*1440*/  LDCU.64 UR10, c[0x0][0x3d8] ;  /* 0x00007b00ff0a77ac */ /* 0x000e220008000a00 */
[----:B------:R-:W1:Y:S01]  /*1450*/  LDCU UR5, c[0x0][0x3cc] ;  /* 0x00007980ff0577ac */ /* 0x000e620008000800 */
[----:B--2---:R-:W-:-:S04]  /*1460*/  IADD3 R4, P0, PT, R17, R2, RZ ;  /* 0x0000000211047210 */ /* 0x004fc80007f1e0ff */
[----:B------:R-:W-:Y:S02]  /*1470*/  LEA.HI.X.SX32 R5, R2, R14, 0x1, P0 ;  /* 0x0000000e02057211 */ /* 0x000fe400000f0eff */
[----:B0-----:R-:W-:-:S04]  /*1480*/  LEA R30, P0, R4, UR10, 0x2 ;  /* 0x0000000a041e7c11 */ /* 0x001fc8000f8010ff */
[----:B------:R-:W-:Y:S01]  /*1490*/  LEA.HI.X R31, R4, UR11, R5, 0x2, P0 ;  /* 0x0000000b041f7c11 */ /* 0x000fe200080f1405 */
[----:B------:R-:W0:Y:S04]  /*14a0*/  LDCU.64 UR10, c[0x0][0x3e0] ;  /* 0x00007c00ff0a77ac */ /* 0x000e280008000a00 */
[----:B------:R2:W-:Y:S04]  /*14b0*/  STG.E desc[UR6][R30.64], R9 ;  /* 0x000000091e007986 */ /* 0x0005e8000c101906 */
[----:B------:R-:W3:Y:S01]  /*14c0*/  LDG.E R2, desc[UR6][R24.64] ;  /* 0x0000000618027981 */ /* 0x000ee2000c1e1900 */
[----:B-1----:R-:W-:Y:S01]  /*14d0*/  UISETP.GE.U32.AND UP0, UPT, UR5, 0x8, UPT ;  /* 0x000000080500788c */ /* 0x002fe2000bf06070 */
[----:B------:R-:W-:Y:S01]  /*14e0*/  IMAD.MOV.U32 R40, RZ, RZ, RZ ;  /* 0x000000ffff287224 */ /* 0x000fe200078e00ff */
[----:B---3--:R-:W-:-:S02]  /*14f0*/  SHF.R.S32.HI R5, RZ, 0x1f, R2 ;  /* 0x0000001fff057819 */ /* 0x008fc40000011402 */
[----:B------:R-:W-:Y:S02]  /*1500*/  IADD3 R32, P1, PT, R17, R2, RZ ;  /* 0x0000000211207210 */ /* 0x000fe40007f3e0ff */
[----:B------:R-:W-:-:S03]  /*1510*/  ISETP.NE.U32.AND P0, PT, R2, RZ, PT ;  /* 0x000000ff0200720c */ /* 0x000fc60003f05070 */
[----:B------:R-:W-:Y:S01]  /*1520*/  IMAD.X R33, R14, 0x1, R5, P1 ;  /* 0x000000010e217824 */ /* 0x000fe200008e0605 */
[C---:B0-----:R-:W-:Y:S02]  /*1530*/  LEA R4, P1, R32.reuse, UR10, 0x2 ;  /* 0x0000000a20047c11 */ /* 0x041fe4000f8210ff */
[----:B------:R-:W-:Y:S02]  /*1540*/  ISETP.NE.AND.EX P0, PT, R5, RZ, PT, P0 ;  /* 0x000000ff0500720c */ /* 0x000fe40003f05300 */
[----:B------:R-:W-:Y:S02]  /*1550*/  LEA.HI.X R5, R32, UR11, R33, 0x2, P1 ;  /* 0x0000000b20057c11 */ /* 0x000fe400088f1421 */
[----:B--2---:R-:W-:-:S05]  /*1560*/  FSEL R31, R6, RZ, !P0 ;  /* 0x000000ff061f7208 */ /* 0x004fca0004000000 */
[----:B------:R0:W-:Y:S01]  /*1570*/  STG.E desc[UR6][R4.64], R31 ;  /* 0x0000001f04007986 */ /* 0x0001e2000c101906 */
[----:B------:R-:W-:Y:S05]  /*1580*/  BRA.U !UP0, `(.L_x_23) ;  /* 0x0000000908e87547 */ /* 0x000fea000b800000 */
[----:B------:R-:W1:Y:S01]  /*1590*/  LDCU.64 UR10, c[0x0][0x3f0] ;  /* 0x00007e00ff0a77ac */ /* 0x000e620008000a00 */
[----:B------:R-:W-:Y:S01]  /*15a0*/  BSSY.RECONVERGENT B3, `(.L_x_24) ;  /* 0x00000b7000037945 */ /* 0x000fe20003800200 */
[----:B------:R-:W-:Y:S01]  /*15b0*/  MOV R30, R13 ;  /* 0x0000000d001e7202 */ /* 0x000fe20000000f00 */
[----:B0-----:R-:W-:Y:S02]  /*15c0*/  IMAD.MOV.U32 R31, RZ, RZ, R12 ;  /* 0x000000ffff1f7224 */ /* 0x001fe400078e000c */
[----:B------:R-:W-:Y:S01]  /*15d0*/  IMAD.U32 R40, RZ, RZ, UR9 ;  /* 0x00000009ff287e24 */ /* 0x000fe2000f8e00ff */
[----:B-1----:R-:W-:-:S04]  /*15e0*/  LEA R32, P0, R35, UR10, 0x2 ;  /* 0x0000000a23207c11 */ /* 0x002fc8000f8010ff */
[----:B------:R-:W-:Y:S02]  /*15f0*/  IADD3 R32, P1, PT, R32, 0x10, RZ ;  /* 0x0000001020207810 */ /* 0x000fe40007f3e0ff */
[----:B------:R-:W-:-:S05]  /*1600*/  LEA.HI.X R33, R35, UR11, R34, 0x2, P0 ;  /* 0x0000000b23217c11 */ /* 0x000fca00080f1422 */
[----:B------:R-:W-:-:S07]  /*1610*/  IMAD.X R33, RZ, RZ, R33, P1 ;  /* 0x000000ffff217224 */ /* 0x000fce00008e0621 */
.L_x_57:
[----:B------:R-:W2:Y:S01]  /*1620*/  LDG.E R2, desc[UR6][R30.64+-0x10] ;  /* 0xfffff0061e027981 */ /* 0x000ea2000c1e1900 */
[----:B------:R-:W-:Y:S01]  /*1630*/  IADD3 R40, PT, PT, R40, 0x8, RZ ;  /* 0x0000000828287810 */ /* 0x000fe20007ffe0ff */
[----:B------:R-:W-:Y:S03]  /*1640*/  BSSY.RECONVERGENT B4, `(.L_x_25) ;  /* 0x0000014000047945 */ /* 0x000fe60003800200 */
[----:B------:R-:W-:Y:S02]  /*1650*/  ISETP.NE.AND P2, PT, R40, RZ, PT ;  /* 0x000000ff2800720c */ /* 0x000fe40003f45270 */
[----:B--2---:R-:W-:-:S13]  /*1660*/  FSETP.NEU.AND P0, PT, R2, RZ, PT ;  /* 0x000000ff0200720b */ /* 0x004fda0003f0d000 */
[----:B------:R-:W-:Y:S05]  /*1670*/  @!P0 BRA `(.L_x_26) ;  /* 0x0000000000408947 */ /* 0x000fea0003800000 */
[----:B------:R-:W0:Y:S01]  /*1680*/  MUFU.RCP R4, R3 ;  /* 0x0000000300047308 */ /* 0x000e220000001000 */
[----:B------:R-:W-:Y:S07]  /*1690*/  BSSY.RECONVERGENT B5, `(.L_x_27) ;  /* 0x000000b000057945 */ /* 0x000fee0003800200 */
[----:B------:R-:W1:Y:S01]  /*16a0*/  FCHK P0, R2, R3 ;  /* 0x0000000302007302 */ /* 0x000e620000000000 */
[----:B0-----:R-:W-:-:S04]  /*16b0*/  FFMA R5, -R3, R4, 1 ;  /* 0x3f80000003057423 */ /* 0x001fc80000000104 */
[----:B------:R-:W-:-:S04]  /*16c0*/  FFMA R5, R4, R5, R4 ;  /* 0x0000000504057223 */ /* 0x000fc80000000004 */
[----:B------:R-:W-:-:S04]  /*16d0*/  FFMA R4, R2, R5, RZ ;  /* 0x0000000502047223 */ /* 0x000fc800000000ff */
[----:B------:R-:W-:-:S04]  /*16e0*/  FFMA R36, -R3, R4, R2 ;  /* 0x0000000403247223 */ /* 0x000fc80000000102 */
[----:B------:R-:W-:Y:S01]  /*16f0*/  FFMA R4, R5, R36, R4 ;  /* 0x0000002405047223 */ /* 0x000fe20000000004 */
[----:B-1----:R-:W-:Y:S06]  /*1700*/  @!P0 BRA `(.L_x_28) ;  /* 0x00000000000c8947 */ /* 0x002fec0003800000 */
[----:B------:R-:W-:-:S07]  /*1710*/  MOV R36, 0x1730 ;  /* 0x0000173000247802 */ /* 0x000fce0000000f00 */
[----:B------:R-:W-:Y:S05]  /*1720*/  CALL.REL.NOINC `($__internal_2_$__cuda_sm3x_div_rn_noftz_f32_slowpath) ;  /* 0x0000001c00747944 */ /* 0x000fea0003c00000 */
[----:B------:R-:W-:-:S07]  /*1730*/  IMAD.MOV.U32 R4, RZ, RZ, R2 ;  /* 0x000000ffff047224 */ /* 0x000fce00078e0002 */
.L_x_28:
[----:B------:R-:W-:Y:S05]  /*1740*/  BSYNC.RECONVERGENT B5 ;  /* 0x0000000000057941 */ /* 0x000fea0003800200 */
.L_x_27:
[----:B------:R-:W2:Y:S02]  /*1750*/  LDG.E R5, desc[UR6][R32.64+-0x10] ;  /* 0xfffff00620057981 */ /* 0x000ea4000c1e1900 */
[----:B--2---:R-:W-:-:S05]  /*1760*/  FADD R5, R5, R4 ;  /* 0x0000000405057221 */ /* 0x004fca0000000000 */
[----:B------:R0:W-:Y:S02]  /*1770*/  STG.E desc[UR6][R32.64+-0x10], R5 ;  /* 0xfffff00520007986 */ /* 0x0001e4000c101906 */
.L_x_26:
[----:B------:R-:W-:Y:S05]  /*1780*/  BSYNC.RECONVERGENT B4 ;  /* 0x0000000000047941 */ /* 0x000fea0003800200 */
.L_x_25:
[----:B------:R-:W2:Y:S01]  /*1790*/  LDG.E R36, desc[UR6][R30.64+-0xc] ;  /* 0xfffff4061e247981 */ /* 0x000ea2000c1e1900 */
[----:B------:R-:W-:Y:S01]  /*17a0*/  BSSY.RECONVERGENT B4, `(.L_x_29) ;  /* 0x0000013000047945 */ /* 0x000fe20003800200 */
        /* <DEDUP_REMOVED lines=11> */
[----:B------:R-:W-:Y:S01]  /*1860*/  IMAD.MOV.U32 R2, RZ, RZ, R36 ;  /* 0x000000ffff027224 */ /* 0x000fe200078e0024 */
[----:B------:R-:W-:-:S07]  /*1870*/  MOV R36, 0x1890 ;  /* 0x0000189000247802 */ /* 0x000fce0000000f00 */
[----:B------:R-:W-:Y:S05]  /*1880*/  CALL.REL.NOINC `($__internal_2_$__cuda_sm3x_div_rn_noftz_f32_slowpath) ;  /* 0x0000001c001c7944 */ /* 0x000fea0003c00000 */
.L_x_32:
[----:B------:R-:W-:Y:S05]  /*1890*/  BSYNC.RECONVERGENT B5 ;  /* 0x0000000000057941 */ /* 0x000fea0003800200 */
.L_x_31:
[----:B------:R-:W2:Y:S02]  /*18a0*/  LDG.E R5, desc[UR6][R32.64+-0xc] ;  /* 0xfffff40620057981 */ /* 0x000ea4000c1e1900 */
[----:B--2---:R-:W-:-:S05]  /*18b0*/  FADD R5, R5, R2 ;  /* 0x0000000205057221 */ /* 0x004fca0000000000 */
[----:B------:R1:W-:Y:S02]  /*18c0*/  STG.E desc[UR6][R32.64+-0xc], R5 ;  /* 0xfffff40520007986 */ /* 0x0003e4000c101906 */
.L_x_30:
[----:B------:R-:W-:Y:S05]  /*18d0*/  BSYNC.RECONVERGENT B4 ;  /* 0x0000000000047941 */ /* 0x000fea0003800200 */
.L_x_29:
[----:B------:R-:W2:Y:S01]  /*18e0*/  LDG.E R36, desc[UR6][R30.64+-0x8] ;  /* 0xfffff8061e247981 */ /* 0x000ea2000c1e1900 */
[----:B------:R-:W-:Y:S01]  /*18f0*/  BSSY.RECONVERGENT B4, `(.L_x_33) ;  /* 0x0000013000047945 */ /* 0x000fe20003800200 */
[----:B--2---:R-:W-:-:S13]  /*1900*/  FSETP.NEU.AND P0, PT, R36, RZ, PT ;  /* 0x000000ff2400720b */ /* 0x004fda0003f0d000 */
[----:B------:R-:W-:Y:S05]  /*1910*/  @!P0 BRA `(.L_x_34) ;  /* 0x0000000000408947 */ /* 0x000fea0003800000 */
[----:B------:R-:W0:Y:S01]  /*1920*/  MUFU.RCP R2, R3 ;  /* 0x0000000300027308 */ /* 0x000e220000001000 */
[----:B------:R-:W-:Y:S07]  /*1930*/  BSSY.RECONVERGENT B5, `(.L_x_35) ;  /* 0x000000b000057945 */ /* 0x000fee0003800200 */
[----:B------:R-:W2:Y:S01]  /*1940*/  FCHK P0, R36, R3 ;  /* 0x0000000324007302 */ /* 0x000ea20000000000 */
[----:B01----:R-:W-:-:S04]  /*1950*/  FFMA R5, -R3, R2, 1 ;  /* 0x3f80000003057423 */ /* 0x003fc80000000102 */
[----:B------:R-:W-:-:S04]  /*1960*/  FFMA R2, R2, R5, R2 ;  /* 0x0000000502027223 */ /* 0x000fc80000000002 */
[----:B------:R-:W-:-:S04]  /*1970*/  FFMA R4, R2, R36, RZ ;  /* 0x0000002402047223 */ /* 0x000fc800000000ff */
[----:B------:R-:W-:-:S04]  /*1980*/  FFMA R5, -R3, R4, R36 ;  /* 0x0000000403057223 */ /* 0x000fc80000000124 */
[----:B------:R-:W-:Y:S01]  /*1990*/  FFMA R2, R2, R5, R4 ;  /* 0x0000000502027223 */ /* 0x000fe20000000004 */
[----:B--2---:R-:W-:Y:S06]  /*19a0*/  @!P0 BRA `(.L_x_36) ;  /* 0x00000000000c8947 */ /* 0x004fec0003800000 */
[----:B------:R-:W-:Y:S01]  /*19b0*/  IMAD.MOV.U32 R2, RZ, RZ, R36 ;  /* 0x000000ffff027224 */ /* 0x000fe200078e0024 */
[----:B------:R-:W-:-:S07]  /*19c0*/  MOV R36, 0x19e0 ;  /* 0x000019e000247802 */ /* 0x000fce0000000f00 */
[----:B------:R-:W-:Y:S05]  /*19d0*/  CALL.REL.NOINC `($__internal_2_$__cuda_sm3x_div_rn_noftz_f32_slowpath) ;  /* 0x0000001800c87944 */ /* 0x000fea0003c00000 */
.L_x_36:
[----:B------:R-:W-:Y:S05]  /*19e0*/  BSYNC.RECONVERGENT B5 ;  /* 0x0000000000057941 */ /* 0x000fea0003800200 */
.L_x_35:
[----:B------:R-:W2:Y:S02]  /*19f0*/  LDG.E R5, desc[UR6][R32.64+-0x8] ;  /* 0xfffff80620057981 */ /* 0x000ea4000c1e1900 */
[----:B--2---:R-:W-:-:S05]  /*1a00*/  FADD R5, R5, R2 ;  /* 0x0000000205057221 */ /* 0x004fca0000000000 */
[----:B------:R2:W-:Y:S02]  /*1a10*/  STG.E desc[UR6][R32.64+-0x8], R5 ;  /* 0xfffff80520007986 */ /* 0x0005e4000c101906 */
.L_x_34:
[----:B------:R-:W-:Y:S05]  /*1a20*/  BSYNC.RECONVERGENT B4 ;  /* 0x0000000000047941 */ /* 0x000fea0003800200 */
.L_x_33:
[----:B------:R-:W3:Y:S01]  /*1a30*/  LDG.E R36, desc[UR6][R30.64+-0x4] ;  /* 0xfffffc061e247981 */ /* 0x000ee2000c1e1900 */
[----:B------:R-:W-:Y:S01]  /*1a40*/  BSSY.RECONVERGENT B4, `(.L_x_37) ;  /* 0x0000013000047945 */ /* 0x000fe20003800200 */
[----:B---3--:R-:W-:-:S13]  /*1a50*/  FSETP.NEU.AND P0, PT, R36, RZ, PT ;  /* 0x000000ff2400720b */ /* 0x008fda0003f0d000 */
[----:B------:R-:W-:Y:S05]  /*1a60*/  @!P0 BRA `(.L_x_38) ;  /* 0x0000000000408947 */ /* 0x000fea0003800000 */
[----:B------:R-:W0:Y:S01]  /*1a70*/  MUFU.RCP R2, R3 ;  /* 0x0000000300027308 */ /* 0x000e220000001000 */
[----:B------:R-:W-:Y:S07]  /*1a80*/  BSSY.RECONVERGENT B5, `(.L_x_39) ;  /* 0x000000b000057945 */ /* 0x000fee0003800200 */
[----:B------:R-:W3:Y:S01]  /*1a90*/  FCHK P0, R36, R3 ;  /* 0x0000000324007302 */ /* 0x000ee20000000000 */
[----:B012---:R-:W-:-:S04]  /*1aa0*/  FFMA R5, -R3, R2, 1 ;  /* 0x3f80000003057423 */ /* 0x007fc80000000102 */
[----:B------:R-:W-:-:S04]  /*1ab0*/  FFMA R2, R2, R5, R2 ;  /* 0x0000000502027223 */ /* 0x000fc80000000002 */
[----:B------:R-:W-:-:S04]  /*1ac0*/  FFMA R4, R2, R36, RZ ;  /* 0x0000002402047223 */ /* 0x000fc800000000ff */
[----:B------:R-:W-:-:S04]  /*1ad0*/  FFMA R5, -R3, R4, R36 ;  /* 0x0000000403057223 */ /* 0x000fc80000000124 */
[----:B------:R-:W-:Y:S01]  /*1ae0*/  FFMA R2, R2, R5, R4 ;  /* 0x0000000502027223 */ /* 0x000fe20000000004 */
[----:B---3--:R-:W-:Y:S06]  /*1af0*/  @!P0 BRA `(.L_x_40) ;  /* 0x00000000000c8947 */ /* 0x008fec0003800000 */
[----:B------:R-:W-:Y:S02]  /*1b00*/  MOV R2, R36 ;  /* 0x0000002400027202 */ /* 0x000fe40000000f00 */
[----:B------:R-:W-:-:S07]  /*1b10*/  MOV R36, 0x1b30 ;  /* 0x00001b3000247802 */ /* 0x000fce0000000f00 */
[----:B------:R-:W-:Y:S05]  /*1b20*/  CALL.REL.NOINC `($__internal_2_$__cuda_sm3x_div_rn_noftz_f32_slowpath) ;  /* 0x0000001800747944 */ /* 0x000fea0003c00000 */
.L_x_40:
[----:B------:R-:W-:Y:S05]  /*1b30*/  BSYNC.RECONVERGENT B5 ;  /* 0x0000000000057941 */ /* 0x000fea0003800200 */
.L_x_39:
[----:B------:R-:W2:Y:S02]  /*1b40*/  LDG.E R5, desc[UR6][R32.64+-0x4] ;  /* 0xfffffc0620057981 */ /* 0x000ea4000c1e1900 */
[----:B--2---:R-:W-:-:S05]  /*1b50*/  FADD R5, R5, R2 ;  /* 0x0000000205057221 */ /* 0x004fca0000000000 */
[----:B------:R3:W-:Y:S02]  /*1b60*/  STG.E desc[UR6][R32.64+-0x4], R5 ;  /* 0xfffffc0520007986 */ /* 0x0007e4000c101906 */
.L_x_38:
[----:B------:R-:W-:Y:S05]  /*1b70*/  BSYNC.RECONVERGENT B4 ;  /* 0x0000000000047941 */ /* 0x000fea0003800200 */
.L_x_37:
[----:B------:R-:W4:Y:S01]  /*1b80*/  LDG.E R36, desc[UR6][R30.64] ;  /* 0x000000061e247981 */ /* 0x000f22000c1e1900 */
[----:B------:R-:W-:Y:S01]  /*1b90*/  BSSY.RECONVERGENT B4, `(.L_x_41) ;  /* 0x0000013000047945 */ /* 0x000fe20003800200 */
[----:B----4-:R-:W-:-:S13]  /*1ba0*/  FSETP.NEU.AND P0, PT, R36, RZ, PT ;  /* 0x000000ff2400720b */ /* 0x010fda0003f0d000 */
[----:B------:R-:W-:Y:S05]  /*1bb0*/  @!P0 BRA `(.L_x_42) ;  /* 0x0000000000408947 */ /* 0x000fea0003800000 */
[----:B------:R-:W0:Y:S01]  /*1bc0*/  MUFU.RCP R2, R3 ;  /* 0x0000000300027308 */ /* 0x000e220000001000 */
[----:B------:R-:W-:Y:S07]  /*1bd0*/  BSSY.RECONVERGENT B5, `(.L_x_43) ;  /* 0x000000b000057945 */ /* 0x000fee0003800200 */
[----:B------:R-:W4:Y:S01]  /*1be0*/  FCHK P0, R36, R3 ;  /* 0x0000000324007302 */ /* 0x000f220000000000 */
[----:B0123--:R-:W-:-:S04]  /*1bf0*/  FFMA R5, -R3, R2, 1 ;  /* 0x3f80000003057423 */ /* 0x00ffc80000000102 */
[----:B------:R-:W-:-:S04]  /*1c00*/  FFMA R2, R2, R5, R2 ;  /* 0x0000000502027223 */ /* 0x000fc80000000002 */
[----:B------:R-:W-:-:S04]  /*1c10*/  FFMA R4, R2, R36, RZ ;  /* 0x0000002402047223 */ /* 0x000fc800000000ff */
[----:B------:R-:W-:-:S04]  /*1c20*/  FFMA R5, -R3, R4, R36 ;  /* 0x0000000403057223 */ /* 0x000fc80000000124 */
[----:B------:R-:W-:Y:S01]  /*1c30*/  FFMA R2, R2, R5, R4 ;  /* 0x0000000502027223 */ /* 0x000fe20000000004 */
[----:B----4-:R-:W-:Y:S06]  /*1c40*/  @!P0 BRA `(.L_x_44) ;  /* 0x00000000000c8947 */ /* 0x010fec0003800000 */
[----:B------:R-:W-:Y:S01]  /*1c50*/  IMAD.MOV.U32 R2, RZ, RZ, R36 ;  /* 0x000000ffff027224 */ /* 0x000fe200078e0024 */
[----:B------:R-:W-:-:S07]  /*1c60*/  MOV R36, 0x1c80 ;  /* 0x00001c8000247802 */ /* 0x000fce0000000f00 */
[----:B------:R-:W-:Y:S05]  /*1c70*/  CALL.REL.NOINC `($__internal_2_$__cuda_sm3x_div_rn_noftz_f32_slowpath) ;  /* 0x0000001800207944 */ /* 0x000fea0003c00000 */
.L_x_44:
[----:B------:R-:W-:Y:S05]  /*1c80*/  BSYNC.RECONVERGENT B5 ;  /* 0x0000000000057941 */ /* 0x000fea0003800200 */
.L_x_43:
[----:B------:R-:W2:Y:S02]  /*1c90*/  LDG.E R5, desc[UR6][R32.64] ;  /* 0x0000000620057981 */ /* 0x000ea4000c1e1900 */
[----:B--2---:R-:W-:-:S05]  /*1ca0*/  FADD R5, R5, R2 ;  /* 0x0000000205057221 */ /* 0x004fca0000000000 */
[----:B------:R4:W-:Y:S02]  /*1cb0*/  STG.E desc[UR6][R32.64], R5 ;  /* 0x0000000520007986 */ /* 0x0009e4000c101906 */
.L_x_42:
[----:B------:R-:W-:Y:S05]  /*1cc0*/  BSYNC.RECONVERGENT B4 ;  /* 0x0000000000047941 */ /* 0x000fea0003800200 */
.L_x_41:
[----:B------:R-:W5:Y:S01]  /*1cd0*/  LDG.E R36, desc[UR6][R30.64+0x4] ;  /* 0x000004061e247981 */ /* 0x000f62000c1e1900 */
[----:B------:R-:W-:Y:S01]  /*1ce0*/  BSSY.RECONVERGENT B4, `(.L_x_45) ;  /* 0x0000013000047945 */ /* 0x000fe20003800200 */
[----:B-----5:R-:W-:-:S13]  /*1cf0*/  FSETP.NEU.AND P0, PT, R36, RZ, PT ;  /* 0x000000ff2400720b */ /* 0x020fda0003f0d000 */
[----:B------:R-:W-:Y:S05]  /*1d00*/  @!P0 BRA `(.L_x_46) ;  /* 0x0000000000408947 */ /* 0x000fea0003800000 */
[----:B------:R-:W0:Y:S01]  /*1d10*/  MUFU.RCP R2, R3 ;  /* 0x0000000300027308 */ /* 0x000e220000001000 */
[----:B------:R-:W-:Y:S07]  /*1d20*/  BSSY.RECONVERGENT B5, `(.L_x_47) ;  /* 0x000000b000057945 */ /* 0x000fee0003800200 */
[----:B------:R-:W5:Y:S01]  /*1d30*/  FCHK P0, R36, R3 ;  /* 0x0000000324007302 */ /* 0x000f620000000000 */
[----:B01234-:R-:W-:-:S04]  /*1d40*/  FFMA R5, -R3, R2, 1 ;  /* 0x3f80000003057423 */ /* 0x01ffc80000000102 */
[----:B------:R-:W-:-:S04]  /*1d50*/  FFMA R2, R2, R5, R2 ;  /* 0x0000000502027223 */ /* 0x000fc80000000002 */
[----:B------:R-:W-:-:S04]  /*1d60*/  FFMA R4, R2, R36, RZ ;  /* 0x0000002402047223 */ /* 0x000fc800000000ff */
[----:B------:R-:W-:-:S04]  /*1d70*/  FFMA R5, -R3, R4, R36 ;  /* 0x0000000403057223 */ /* 0x000fc80000000124 */
[----:B------:R-:W-:Y:S01]  /*1d80*/  FFMA R2, R2, R5, R4 ;  /* 0x0000000502027223 */ /* 0x000fe20000000004 */
[----:B-----5:R-:W-:Y:S06]  /*1d90*/  @!P0 BRA `(.L_x_48) ;  /* 0x00000000000c8947 */ /* 0x020fec0003800000 */
[----:B------:R-:W-:Y:S01]  /*1da0*/  IMAD.MOV.U32 R2, RZ, RZ, R36 ;  /* 0x000000ffff027224 */ /* 0x000fe200078e0024 */
[----:B------:R-:W-:-:S07]  /*1db0*/  MOV R36, 0x1dd0 ;  /* 0x00001dd000247802 */ /* 0x000fce0000000f00 */
[----:B------:R-:W-:Y:S05]  /*1dc0*/  CALL.REL.NOINC `($__internal_2_$__cuda_sm3x_div_rn_noftz_f32_slowpath) ;  /* 0x0000001400cc7944 */ /* 0x000fea0003c00000 */
.L_x_48:
[----:B------:R-:W-:Y:S05]  /*1dd0*/  BSYNC.RECONVERGENT B5 ;  /* 0x0000000000057941 */ /* 0x000fea0003800200 */
.L_x_47:
[----:B------:R-:W2:Y:S02]  /*1de0*/  LDG.E R5, desc[UR6][R32.64+0x4] ;  /* 0x0000040620057981 */ /* 0x000ea4000c1e1900 */
[----:B--2---:R-:W-:-:S05]  /*1df0*/  FADD R5, R5, R2 ;  /* 0x0000000205057221 */ /* 0x004fca0000000000 */
[----:B------:R0:W-:Y:S02]  /*1e00*/  STG.E desc[UR6][R32.64+0x4], R5 ;  /* 0x0000040520007986 */ /* 0x0001e4000c101906 */
.L_x_46:
[----:B------:R-:W-:Y:S05]  /*1e10*/  BSYNC.RECONVERGENT B4 ;  /* 0x0000000000047941 */ /* 0x000fea0003800200 */
.L_x_45:
        /* <DEDUP_REMOVED lines=16> */
.L_x_52:
[----:B------:R-:W-:Y:S05]  /*1f20*/  BSYNC.RECONVERGENT B5 ;  /* 0x0000000000057941 */ /* 0x000fea0003800200 */
.L_x_51:
[----:B------:R-:W2:Y:S02]  /*1f30*/  LDG.E R5, desc[UR6][R32.64+0x8] ;  /* 0x0000080620057981 */ /* 0x000ea4000c1e1900 */
[----:B--2---:R-:W-:-:S05]  /*1f40*/  FADD R5, R5, R2 ;  /* 0x0000000205057221 */ /* 0x004fca0000000000 */
[----:B------:R0:W-:Y:S02]  /*1f50*/  STG.E desc[UR6][R32.64+0x8], R5 ;  /* 0x0000080520007986 */ /* 0x0001e4000c101906 */
.L_x_50:
[----:B------:R-:W-:Y:S05]  /*1f60*/  BSYNC.RECONVERGENT B4 ;  /* 0x0000000000047941 */ /* 0x000fea0003800200 */
.L_x_49:
        /* <DEDUP_REMOVED lines=13> */
[----:B------:R-:W-:Y:S02]  /*2040*/  MOV R2, R36 ;  /* 0x0000002400027202 */ /* 0x000fe40000000f00 */
[----:B------:R-:W-:-:S07]  /*2050*/  MOV R36, 0x2070 ;  /* 0x0000207000247802 */ /* 0x000fce0000000f00 */
[----:B------:R-:W-:Y:S05]  /*2060*/  CALL.REL.NOINC `($__internal_2_$__cuda_sm3x_div_rn_noftz_f32_slowpath) ;  /* 0x0000001400247944 */ /* 0x000fea0003c00000 */
.L_x_56:
[----:B------:R-:W-:Y:S05]  /*2070*/  BSYNC.RECONVERGENT B5 ;  /* 0x0000000000057941 */ /* 0x000fea0003800200 */
.L_x_55:
[----:B------:R-:W2:Y:S02]  /*2080*/  LDG.E R5, desc[UR6][R32.64+0xc] ;  /* 0x00000c0620057981 */ /* 0x000ea4000c1e1900 */
[----:B--2---:R-:W-:-:S05]  /*2090*/  FADD R5, R5, R2 ;  /* 0x0000000205057221 */ /* 0x004fca0000000000 */
[----:B------:R0:W-:Y:S02]  /*20a0*/  STG.E desc[UR6][R32.64+0xc], R5 ;  /* 0x00000c0520007986 */ /* 0x0001e4000c101906 */
.L_x_54:
[----:B------:R-:W-:Y:S05]  /*20b0*/  BSYNC.RECONVERGENT B4 ;  /* 0x0000000000047941 */ /* 0x000fea0003800200 */
.L_x_53:
[----:B------:R-:W-:Y:S02]  /*20c0*/  IADD3 R30, P0, PT, R30, 0x20, RZ ;  /* 0x000000201e1e7810 */ /* 0x000fe40007f1e0ff */
[----:B01234-:R-:W-:-:S03]  /*20d0*/  IADD3 R32, P1, PT, R32, 0x20, RZ ;  /* 0x0000002020207810 */ /* 0x01ffc60007f3e0ff */
[----:B------:R-:W-:Y:S02]  /*20e0*/  IMAD.X R31, RZ, RZ, R31, P0 ;  /* 0x000000ffff1f7224 */ /* 0x000fe400000e061f */
[----:B------:R-:W-:Y:S01]  /*20f0*/  IMAD.X R33, RZ, RZ, R33, P1 ;  /* 0x000000ffff217224 */ /* 0x000fe200008e0621 */
[----:B------:R-:W-:Y:S07]  /*2100*/  @P2 BRA `(.L_x_57) ;  /* 0xfffffff400442947 */ /* 0x000fee000383ffff */
[----:B------:R-:W-:Y:S05]  /*2110*/  BSYNC.RECONVERGENT B3 ;  /* 0x0000000000037941 */ /* 0x000fea0003800200 */
.L_x_24:
[----:B------:R-:W-:-:S07]  /*2120*/  IMAD.U32 R40, RZ, RZ, UR8 ;  /* 0x00000008ff287e24 */ /* 0x000fce000f8e00ff */
.L_x_23:
[----:B------:R-:W-:-:S09]  /*2130*/  UISETP.NE.AND UP0, UPT, UR4, URZ, UPT ;  /* 0x000000ff0400728c */ /* 0x000fd2000bf05270 */
[----:B------:R-:W-:Y:S05]  /*2140*/  BRA.U !UP0, `(.L_x_58) ;  /* 0x0000000908c87547 */ /* 0x000fea000b800000 */
[----:B------:R-:W-:-:S04]  /*2150*/  UIADD3 UR5, UPT, UPT, UR4, -0x1, URZ ;  /* 0xffffffff04057890 */ /* 0x000fc8000fffe0ff */
[----:B------:R-:W-:-:S09]  /*2160*/  UISETP.GE.U32.AND UP0, UPT, UR5, 0x3, UPT ;  /* 0x000000030500788c */ /* 0x000fd2000bf06070 */
[----:B------:R-:W-:Y:S05]  /*2170*/  BRA.U !UP0, `(.L_x_59) ;  /* 0x00000005086c7547 */ /* 0x000fea000b800000 */
[----:B0-----:R-:W-:Y:S01]  /*2180*/  IMAD.WIDE.U32 R30, R40, 0x4, R28 ;  /* 0x00000004281e7825 */ /* 0x001fe200078e001c */
[----:B------:R-:W0:Y:S04]  /*2190*/  LDCU.64 UR10, c[0x0][0x3f0] ;  /* 0x00007e00ff0a77ac */ /* 0x000e280008000a00 */
[----:B------:R-:W2:Y:S01]  /*21a0*/  LDG.E R36, desc[UR6][R30.64] ;  /* 0x000000061e247981 */ /* 0x000ea2000c1e1900 */
[----:B------:R-:W-:Y:S01]  /*21b0*/  IADD3 R2, P0, PT, R35, R40, RZ ;  /* 0x0000002823027210 */ /* 0x000fe20007f1e0ff */
[----:B------:R-:W-:Y:S03]  /*21c0*/  BSSY.RECONVERGENT B3, `(.L_x_60) ;  /* 0x0000016000037945 */ /* 0x000fe60003800200 */
[----:B------:R-:W-:-:S02]  /*21d0*/  IADD3.X R5, PT, PT, RZ, R34, RZ, P0, !PT ;  /* 0x00000022ff057210 */ /* 0x000fc400007fe4ff */
[----:B0-----:R-:W-:-:S04]  /*21e0*/  LEA R32, P1, R2, UR10, 0x2 ;  /* 0x0000000a02207c11 */ /* 0x001fc8000f8210ff */
[----:B------:R-:W-:Y:S02]  /*21f0*/  LEA.HI.X R33, R2, UR11, R5, 0x2, P1 ;  /* 0x0000000b02217c11 */ /* 0x000fe400088f1405 */
        /* <DEDUP_REMOVED lines=14> */
.L_x_63:
[----:B------:R-:W-:Y:S05]  /*22e0*/  BSYNC.RECONVERGENT B4 ;  /* 0x0000000000047941 */ /* 0x000fea0003800200 */
.L_x_62:
[----:B------:R-:W2:Y:S02]  /*22f0*/  LDG.E R5, desc[UR6][R32.64] ;  /* 0x0000000620057981 */ /* 0x000ea4000c1e1900 */
[----:B--2---:R-:W-:-:S05]  /*2300*/  FADD R5, R5, R2 ;  /* 0x0000000205057221 */ /* 0x004fca0000000000 */
[----:B------:R0:W-:Y:S02]  /*2310*/  STG.E desc[UR6][R32.64], R5 ;  /* 0x0000000520007986 */ /* 0x0001e4000c101906 */
.L_x_61:
[----:B------:R-:W-:Y:S05]  /*2320*/  BSYNC.RECONVERGENT B3 ;  /* 0x0000000000037941 */ /* 0x000fea0003800200 */
.L_x_60:
        /* <DEDUP_REMOVED lines=16> */
.L_x_67:
[----:B------:R-:W-:Y:S05]  /*2430*/  BSYNC.RECONVERGENT B4 ;  /* 0x0000000000047941 */ /* 0x000fea0003800200 */
.L_x_66:
[----:B------:R-:W2:Y:S02]  /*2440*/  LDG.E R5, desc[UR6][R32.64+0x4] ;  /* 0x0000040620057981 */ /* 0x000ea4000c1e1900 */
[----:B--2---:R-:W-:-:S05]  /*2450*/  FADD R5, R5, R2 ;  /* 0x0000000205057221 */ /* 0x004fca0000000000 */
[----:B------:R1:W-:Y:S02]  /*2460*/  STG.E desc[UR6][R32.64+0x4], R5 ;  /* 0x0000040520007986 */ /* 0x0003e4000c101906 */
.L_x_65:
[----:B------:R-:W-:Y:S05]  /*2470*/  BSYNC.RECONVERGENT B3 ;  /* 0x0000000000037941 */ /* 0x000fea0003800200 */
.L_x_64:
        /* <DEDUP_REMOVED lines=16> */
.L_x_71:
[----:B------:R-:W-:Y:S05]  /*2580*/  BSYNC.RECONVERGENT B4 ;  /* 0x0000000000047941 */ /* 0x000fea0003800200 */
.L_x_70:
[----:B------:R-:W2:Y:S02]  /*2590*/  LDG.E R5, desc[UR6][R32.64+0x8] ;  /* 0x0000080620057981 */ /* 0x000ea4000c1e1900 */
[----:B--2---:R-:W-:-:S05]  /*25a0*/  FADD R5, R5, R2 ;  /* 0x0000000205057221 */ /* 0x004fca0000000000 */
[----:B------:R2:W-:Y:S02]  /*25b0*/  STG.E desc[UR6][R32.64+0x8], R5 ;  /* 0x0000080520007986 */ /* 0x0005e4000c101906 */
.L_x_69:
[----:B------:R-:W-:Y:S05]  /*25c0*/  BSYNC.RECONVERGENT B3 ;  /* 0x0000000000037941 */ /* 0x000fea0003800200 */
.L_x_68:
        /* <DEDUP_REMOVED lines=16> */
.L_x_75:
[----:B------:R-:W-:Y:S05]  /*26d0*/  BSYNC.RECONVERGENT B4 ;  /* 0x0000000000047941 */ /* 0x000fea0003800200 */
.L_x_74:
[----:B------:R-:W2:Y:S02]  /*26e0*/  LDG.E R5, desc[UR6][R32.64+0xc] ;  /* 0x00000c0620057981 */ /* 0x000ea4000c1e1900 */
[----:B--2---:R-:W-:-:S05]  /*26f0*/  FADD R5, R5, R2 ;  /* 0x0000000205057221 */ /* 0x004fca0000000000 */
[----:B------:R3:W-:Y:S02]  /*2700*/  STG.E desc[UR6][R32.64+0xc], R5 ;  /* 0x00000c0520007986 */ /* 0x0007e4000c101906 */
.L_x_73:
[----:B------:R-:W-:Y:S05]  /*2710*/  BSYNC.RECONVERGENT B3 ;  /* 0x0000000000037941 */ /* 0x000fea0003800200 */
.L_x_72:
[----:B------:R-:W-:-:S07]  /*2720*/  VIADD R40, R40, 0x4 ;  /* 0x0000000428287836 */ /* 0x000fce0000000000 */
.L_x_59:
[----:B------:R-:W4:Y:S01]  /*2730*/  LDCU UR5, c[0x0][0x3cc] ;  /* 0x00007980ff0577ac */ /* 0x000f220008000800 */
[----:B------:R-:W-:Y:S01]  /*2740*/  BSSY.RECONVERGENT B3, `(.L_x_58) ;  /* 0x0000052000037945 */ /* 0x000fe20003800200 */
[----:B----4-:R-:W-:-:S09]  /*2750*/  ULOP3.LUT UP0, UR5, UR5, 0x3, URZ, 0xc0, !UPT ;  /* 0x0000000305057892 */ /* 0x010fd2000f80c0ff */
[----:B------:R-:W-:Y:S05]  /*2760*/  BRA.U !UP0, `(.L_x_76) ;  /* 0x00000005083c7547 */ /* 0x000fea000b800000 */
[----:B------:R-:W-:-:S09]  /*2770*/  UISETP.NE.AND UP0, UPT, UR5, 0x1, UPT ;  /* 0x000000010500788c */ /* 0x000fd2000bf05270 */
[----:B------:R-:W-:Y:S05]  /*2780*/  BRA.U !UP0, `(.L_x_77) ;  /* 0x0000000108c47547 */ /* 0x000fea000b800000 */
[----:B0-----:R-:W-:Y:S01]  /*2790*/  IMAD.WIDE.U32 R30, R40, 0x4, R28 ;  /* 0x00000004281e7825 */ /* 0x001fe200078e001c */
[----:B------:R-:W0:Y:S04]  /*27a0*/  LDCU.64 UR10, c[0x0][0x3f0] ;  /* 0x00007e00ff0a77ac */ /* 0x000e280008000a00 */
[----:B------:R-:W4:Y:S01]  /*27b0*/  LDG.E R36, desc[UR6][R30.64] ;  /* 0x000000061e247981 */ /* 0x000f22000c1e1900 */
[----:B------:R-:W-:Y:S01]  /*27c0*/  IADD3 R2, P0, PT, R35, R40, RZ ;  /* 0x0000002823027210 */ /* 0x000fe20007f1e0ff */
[----:B------:R-:W-:Y:S04]  /*27d0*/  BSSY.RECONVERGENT B4, `(.L_x_78) ;  /* 0x0000016000047945 */ /* 0x000fe80003800200 */
[----:B-123--:R-:W-:Y:S01]  /*27e0*/  IMAD.X R5, RZ, RZ, R34, P0 ;  /* 0x000000ffff057224 */ /* 0x00efe200000e0622 */
[----:B0-----:R-:W-:-:S04]  /*27f0*/  LEA R32, P1, R2, UR10, 0x2 ;  /* 0x0000000a02207c11 */ /* 0x001fc8000f8210ff */
[----:B------:R-:W-:Y:S02]  /*2800*/  LEA.HI.X R33, R2, UR11, R5, 0x2, P1 ;  /* 0x0000000b02217c11 */ /* 0x000fe400088f1405 */
[----:B----4-:R-:W-:-:S13]  /*2810*/  FSETP.NEU.AND P0, PT, R36, RZ, PT ;  /* 0x000000ff2400720b */ /* 0x010fda0003f0d000 */
        /* <DEDUP_REMOVED lines=13> */
.L_x_81:
[----:B------:R-:W-:Y:S05]  /*28f0*/  BSYNC.RECONVERGENT B5 ;  /* 0x0000000000057941 */ /* 0x000fea0003800200 */
.L_x_80:
[----:B------:R-:W2:Y:S02]  /*2900*/  LDG.E R5, desc[UR6][R32.64] ;  /* 0x0000000620057981 */ /* 0x000ea4000c1e1900 */
[----:B--2---:R-:W-:-:S05]  /*2910*/  FADD R5, R5, R2 ;  /* 0x0000000205057221 */ /* 0x004fca0000000000 */
[----:B------:R0:W-:Y:S02]  /*2920*/  STG.E desc[UR6][R32.64], R5 ;  /* 0x0000000520007986 */ /* 0x0001e4000c101906 */
.L_x_79:
[----:B------:R-:W-:Y:S05]  /*2930*/  BSYNC.RECONVERGENT B4 ;  /* 0x0000000000047941 */ /* 0x000fea0003800200 */
.L_x_78:
        /* <DEDUP_REMOVED lines=13> */
[----:B------:R-:W-:Y:S02]  /*2a10*/  MOV R2, R30 ;  /* 0x0000001e00027202 */ /* 0x000fe40000000f00 */
[----:B------:R-:W-:-:S07]  /*2a20*/  MOV R36, 0x2a40 ;  /* 0x00002a4000247802 */ /* 0x000fce0000000f00 */
[----:B------:R-:W-:Y:S05]  /*2a30*/  CALL.REL.NOINC `($__internal_2_$__cuda_sm3x_div_rn_noftz_f32_slowpath) ;  /* 0x0000000800b07944 */ /* 0x000fea0003c00000 */
.L_x_85:
[----:B------:R-:W-:Y:S05]  /*2a40*/  BSYNC.RECONVERGENT B5 ;  /* 0x0000000000057941 */ /* 0x000fea0003800200 */
.L_x_84:
[----:B------:R-:W2:Y:S02]  /*2a50*/  LDG.E R5, desc[UR6][R32.64+0x4] ;  /* 0x0000040620057981 */ /* 0x000ea4000c1e1900 */
[----:B--2---:R-:W-:-:S05]  /*2a60*/  FADD R5, R5, R2 ;  /* 0x0000000205057221 */ /* 0x004fca0000000000 */
[----:B------:R1:W-:Y:S02]  /*2a70*/  STG.E desc[UR6][R32.64+0x4], R5 ;  /* 0x0000040520007986 */ /* 0x0003e4000c101906 */
.L_x_83:
[----:B------:R-:W-:Y:S05]  /*2a80*/  BSYNC.RECONVERGENT B4 ;  /* 0x0000000000047941 */ /* 0x000fea0003800200 */
.L_x_82:
[----:B------:R-:W-:-:S07]  /*2a90*/  VIADD R40, R40, 0x2 ;  /* 0x0000000228287836 */ /* 0x000fce0000000000 */
.L_x_77:
[----:B------:R-:W4:Y:S02]  /*2aa0*/  LDCU UR5, c[0x0][0x3cc] ;  /* 0x00007980ff0577ac */ /* 0x000f240008000800 */
[----:B----4-:R-:W-:-:S09]  /*2ab0*/  ULOP3.LUT UP0, URZ, UR5, 0x1, URZ, 0xc0, !UPT ;  /* 0x0000000105ff7892 */ /* 0x010fd2000f80c0ff */
[----:B------:R-:W-:Y:S05]  /*2ac0*/  BRA.U !UP0, `(.L_x_76) ;  /* 0x0000000108647547 */ /* 0x000fea000b800000 */
[----:B0123--:R-:W-:-:S05]  /*2ad0*/  IMAD.WIDE.U32 R4, R40, 0x4, R28 ;  /* 0x0000000428047825 */ /* 0x00ffca00078e001c */
[----:B------:R-:W2:Y:S02]  /*2ae0*/  LDG.E R30, desc[UR6][R4.64] ;  /* 0x00000006041e7981 */ /* 0x000ea4000c1e1900 */
        /* <DEDUP_REMOVED lines=14> */
.L_x_87:
[----:B------:R-:W-:Y:S05]  /*2bd0*/  BSYNC.RECONVERGENT B4 ;  /* 0x0000000000047941 */ /* 0x000fea0003800200 */
.L_x_86:
[----:B------:R-:W0:Y:S01]  /*2be0*/  LDCU.64 UR10, c[0x0][0x3f0] ;  /* 0x00007e00ff0a77ac */ /* 0x000e220008000a00 */
[----:B------:R-:W-:-:S05]  /*2bf0*/  IADD3 R40, P0, PT, R35, R40, RZ ;  /* 0x0000002823287210 */ /* 0x000fca0007f1e0ff */
[----:B------:R-:W-:Y:S01]  /*2c00*/  IMAD.X R5, RZ, RZ, R34, P0 ;  /* 0x000000ffff057224 */ /* 0x000fe200000e0622 */
[----:B0-----:R-:W-:-:S04]  /*2c10*/  LEA R4, P0, R40, UR10, 0x2 ;  /* 0x0000000a28047c11 */ /* 0x001fc8000f8010ff */
[----:B------:R-:W-:-:S05]  /*2c20*/  LEA.HI.X R5, R40, UR11, R5, 0x2, P0 ;  /* 0x0000000b28057c11 */ /* 0x000fca00080f1405 */
[----:B------:R-:W2:Y:S02]  /*2c30*/  LDG.E R31, desc[UR6][R4.64] ;  /* 0x00000006041f7981 */ /* 0x000ea4000c1e1900 */
[----:B--2---:R-:W-:-:S05]  /*2c40*/  FADD R31, R31, R2 ;  /* 0x000000021f1f7221 */ /* 0x004fca0000000000 */
[----:B------:R4:W-:Y:S02]  /*2c50*/  STG.E desc[UR6][R4.64], R31 ;  /* 0x0000001f04007986 */ /* 0x0009e4000c101906 */
.L_x_76:
[----:B------:R-:W-:Y:S05]  /*2c60*/  BSYNC.RECONVERGENT B3 ;  /* 0x0000000000037941 */ /* 0x000fea0003800200 */
.L_x_58:
        /* <DEDUP_REMOVED lines=12> */
.L_x_89:
[----:B------:R-:W-:Y:S05]  /*2d30*/  BSYNC.RECONVERGENT B3 ;  /* 0x0000000000037941 */ /* 0x000fea0003800200 */
.L_x_88:
[----:B------:R-:W2:Y:S01]  /*2d40*/  LDG.E R3, desc[UR6][R24.64] ;  /* 0x0000000618037981 */ /* 0x000ea2000c1e1900 */
[----:B------:R-:W0:Y:S01]  /*2d50*/  LDCU UR5, c[0x0][0x3c8] ;  /* 0x00007900ff0577ac */ /* 0x000e220008000800 */
[----:B------:R-:W-:Y:S02]  /*2d60*/  IMAD.MOV.U32 R45, RZ, RZ, R2 ;  /* 0x000000ffff2d7224 */ /* 0x000fe400078e0002 */
[----:B--2---:R-:W-:-:S05]  /*2d70*/  VIADD R3, R3, 0x1 ;  /* 0x0000000103037836 */ /* 0x004fca0000000000 */
[----:B------:R1:W-:Y:S01]  /*2d80*/  STG.E desc[UR6][R24.64], R3 ;  /* 0x0000000318007986 */ /* 0x0003e2000c101906 */
[----:B0-----:R-:W-:-:S13]  /*2d90*/  ISETP.GE.AND P0, PT, R3, UR5, PT ;  /* 0x0000000503007c0c */ /* 0x001fda000bf06270 */
[----:B-1----:R-:W-:Y:S05]  /*2da0*/  @!P0 BRA `(.L_x_90) ;  /* 0xffffffe000848947 */ /* 0x002fea000383ffff */
[----:B------:R-:W-:Y:S05]  /*2db0*/  BSYNC.RECONVERGENT B0 ;  /* 0x0000000000007941 */ /* 0x000fea0003800200 */
.L_x_13:
[----:B------:R-:W-:Y:S05]  /*2dc0*/  EXIT ;  /* 0x000000000000794d */ /* 0x000fea0003800000 */
        .weak           $__internal_0_$__cuda_sm20_div_rn_f64_full
        .type           $__internal_0_$__cuda_sm20_div_rn_f64_full,@function
        .size           $__internal_0_$__cuda_sm20_div_rn_f64_full,($__internal_1_$__cuda_sm20_sqrt_rn_f32_slowpath - $__internal_0_$__cuda_sm20_div_rn_f64_full)
$__internal_0_$__cuda_sm20_div_rn_f64_full:
[----:B------:R-:W-:Y:S01]  /*2dd0*/  FSETP.GEU.AND P2, PT, |R5|, 1.469367938527859385e-39, PT ;  /* 0x001000000500780b */ /* 0x000fe20003f4e200 */
[----:B------:R-:W-:Y:S01]  /*2de0*/  IMAD.MOV.U32 R38, RZ, RZ, R4 ;  /* 0x000000ffff267224 */ /* 0x000fe200078e0004 */
[C---:B------:R-:W-:Y:S01]  /*2df0*/  FSETP.GEU.AND P0, PT, |R3|.reuse, 1.469367938527859385e-39, PT ;  /* 0x001000000300780b */ /* 0x040fe20003f0e200 */
[----:B------:R-:W-:Y:S01]  /*2e00*/  IMAD.MOV.U32 R32, RZ, RZ, 0x1 ;  /* 0x00000001ff207424 */ /* 0x000fe200078e00ff */
[----:B------:R-:W-:Y:S01]  /*2e10*/  LOP3.LUT R40, R3, 0x800fffff, RZ, 0xc0, !PT ;  /* 0x800fffff03287812 */ /* 0x000fe200078ec0ff */
[----:B------:R-:W-:Y:S01]  /*2e20*/  BSSY.RECONVERGENT B2, `(.L_x_91) ;  /* 0x0000052000027945 */ /* 0x000fe20003800200 */
[----:B------:R-:W-:Y:S02]  /*2e30*/  LOP3.LUT R43, R5, 0x7ff00000, RZ, 0xc0, !PT ;  /* 0x7ff00000052b7812 */ /* 0x000fe400078ec0ff */
[----:B------:R-:W-:Y:S01]  /*2e40*/  LOP3.LUT R41, R40, 0x3ff00000, RZ, 0xfc, !PT ;  /* 0x3ff0000028297812 */ /* 0x000fe200078efcff */
[----:B------:R-:W-:Y:S01]  /*2e50*/  IMAD.MOV.U32 R40, RZ, RZ, R2 ;  /* 0x000000ffff287224 */ /* 0x000fe200078e0002 */
[----:B------:R-:W-:-:S02]  /*2e60*/  MOV R44, 0x1ca00000 ;  /* 0x1ca00000002c7802 */ /* 0x000fc40000000f00 */
[C---:B------:R-:W-:Y:S02]  /*2e70*/  LOP3.LUT R46, R3.reuse, 0x7ff00000, RZ, 0xc0, !PT ;  /* 0x7ff00000032e7812 */ /* 0x040fe400078ec0ff */
[----:B------:R-:W-:Y:S01]  /*2e80*/  @!P2 LOP3.LUT R30, R3, 0x7ff00000, RZ, 0xc0, !PT ;  /* 0x7ff00000031ea812 */ /* 0x000fe200078ec0ff */
[----:B------:R-:W-:Y:S01]  /*2e90*/  @!P0 DMUL R40, R2, 8.98846567431157953865e+307 ;  /* 0x7fe0000002288828 */ /* 0x000fe20000000000 */
[C---:B------:R-:W-:Y:S02]  /*2ea0*/  ISETP.GE.U32.AND P1, PT, R43.reuse, R46, PT ;  /* 0x0000002e2b00720c */ /* 0x040fe40003f26070 */
[----:B------:R-:W-:Y:S02]  /*2eb0*/  @!P2 ISETP.GE.U32.AND P3, PT, R43, R30, PT ;  /* 0x0000001e2b00a20c */ /* 0x000fe40003f66070 */
[C---:B------:R-:W-:Y:S01]  /*2ec0*/  SEL R39, R44.reuse, 0x63400000, !P1 ;  /* 0x634000002c277807 */ /* 0x040fe20004800000 */
[----:B------:R-:W0:Y:S01]  /*2ed0*/  MUFU.RCP64H R33, R41 ;  /* 0x0000002900217308 */ /* 0x000e220000001800 */
[----:B------:R-:W-:-:S02]  /*2ee0*/  @!P2 SEL R31, R44, 0x63400000, !P3 ;  /* 0x634000002c1fa807 */ /* 0x000fc40005800000 */
[--C-:B------:R-:W-:Y:S02]  /*2ef0*/  LOP3.LUT R39, R39, 0x800fffff, R5.reuse, 0xf8, !PT ;  /* 0x800fffff27277812 */ /* 0x100fe400078ef805 */
[----:B------:R-:W-:Y:S02]  /*2f00*/  @!P2 LOP3.LUT R30, R31, 0x80000000, R5, 0xf8, !PT ;  /* 0x800000001f1ea812 */ /* 0x000fe400078ef805 */
[----:B------:R-:W-:Y:S02]  /*2f10*/  @!P0 LOP3.LUT R46, R41, 0x7ff00000, RZ, 0xc0, !PT ;  /* 0x7ff00000292e8812 */ /* 0x000fe400078ec0ff */
[----:B------:R-:W-:Y:S01]  /*2f20*/  @!P2 LOP3.LUT R31, R30, 0x100000, RZ, 0xfc, !PT ;  /* 0x001000001e1fa812 */ /* 0x000fe200078efcff */
[----:B------:R-:W-:-:S06]  /*2f30*/  @!P2 IMAD.MOV.U32 R30, RZ, RZ, RZ ;  /* 0x000000ffff1ea224 */ /* 0x000fcc00078e00ff */
[----:B------:R-:W-:Y:S02]  /*2f40*/  @!P2 DFMA R38, R38, 2, -R30 ;  /* 0x400000002626a82b */ /* 0x000fe4000000081e */
[----:B0-----:R-:W-:-:S08]  /*2f50*/  DFMA R30, R32, -R40, 1 ;  /* 0x3ff00000201e742b */ /* 0x001fd00000000828 */
[----:B------:R-:W-:-:S08]  /*2f60*/  DFMA R30, R30, R30, R30 ;  /* 0x0000001e1e1e722b */ /* 0x000fd0000000001e */
[----:B------:R-:W-:-:S08]  /*2f70*/  DFMA R30, R32, R30, R32 ;  /* 0x0000001e201e722b */ /* 0x000fd00000000020 */
[----:B------:R-:W-:-:S08]  /*2f80*/  DFMA R36, R30, -R40, 1 ;  /* 0x3ff000001e24742b */ /* 0x000fd00000000828 */
[----:B------:R-:W-:-:S08]  /*2f90*/  DFMA R36, R30, R36, R30 ;  /* 0x000000241e24722b */ /* 0x000fd0000000001e */
[----:B------:R-:W-:-:S08]  /*2fa0*/  DMUL R32, R36, R38 ;  /* 0x0000002624207228 */ /* 0x000fd00000000000 */
[----:B------:R-:W-:-:S08]  /*2fb0*/  DFMA R30, R32, -R40, R38 ;  /* 0x80000028201e722b */ /* 0x000fd00000000026 */
[----:B------:R-:W-:Y:S01]  /*2fc0*/  DFMA R30, R36, R30, R32 ;  /* 0x0000001e241e722b */ /* 0x000fe20000000020 */
[----:B------:R-:W-:Y:S02]  /*2fd0*/  MOV R32, R43 ;  /* 0x0000002b00207202 */ /* 0x000fe40000000f00 */
[----:B------:R-:W-:-:S05]  /*2fe0*/  @!P2 LOP3.LUT R32, R39, 0x7ff00000, RZ, 0xc0, !PT ;  /* 0x7ff000002720a812 */ /* 0x000fca00078ec0ff */
[----:B------:R-:W-:-:S05]  /*2ff0*/  VIADD R33, R32, 0xffffffff ;  /* 0xffffffff20217836 */ /* 0x000fca0000000000 */
[----:B------:R-:W-:Y:S01]  /*3000*/  ISETP.GT.U32.AND P0, PT, R33, 0x7feffffe, PT ;  /* 0x7feffffe2100780c */ /* 0x000fe20003f04070 */
[----:B------:R-:W-:-:S05]  /*3010*/  VIADD R33, R46, 0xffffffff ;  /* 0xffffffff2e217836 */ /* 0x000fca0000000000 */
[----:B------:R-:W-:-:S13]  /*3020*/  ISETP.GT.U32.OR P0, PT, R33, 0x7feffffe, P0 ;  /* 0x7feffffe2100780c */ /* 0x000fda0000704470 */
[----:B------:R-:W-:Y:S05]  /*3030*/  @P0 BRA `(.L_x_92) ;  /* 0x00000000006c0947 */ /* 0x000fea0003800000 */
[----:B------:R-:W-:-:S04]  /*3040*/  LOP3.LUT R4, R3, 0x7ff00000, RZ, 0xc0, !PT ;  /* 0x7ff0000003047812 */ /* 0x000fc800078ec0ff */
[CC--:B------:R-:W-:Y:S02]  /*3050*/  ISETP.GE.U32.AND P0, PT, R43.reuse, R4.reuse, PT ;  /* 0x000000042b00720c */ /* 0x0c0fe40003f06070 */
[----:B------:R-:W-:Y:S01]  /*3060*/  VIADDMNMX R43, R43, -R4, 0xb9600000, !PT ;  /* 0xb96000002b2b7446 */ /* 0x000fe20007800904 */
[----:B------:R-:W-:Y:S01]  /*3070*/  IMAD.MOV.U32 R4, RZ, RZ, RZ ;  /* 0x000000ffff047224 */ /* 0x000fe200078e00ff */
[----:B------:R-:W-:Y:S02]  /*3080*/  SEL R5, R44, 0x63400000, !P0 ;  /* 0x634000002c057807 */ /* 0x000fe40004000000 */
[----:B------:R-:W-:-:S05]  /*3090*/  VIMNMX R32, PT, PT, R43, 0x46a00000, PT ;  /* 0x46a000002b207848 */ /* 0x000fca0003fe0100 */
[----:B------:R-:W-:-:S05]  /*30a0*/  IMAD.IADD R32, R32, 0x1, -R5 ;  /* 0x0000000120207824 */ /* 0x000fca00078e0a05 */
[----:B------:R-:W-:-:S06]  /*30b0*/  IADD3 R5, PT, PT, R32, 0x7fe00000, RZ ;  /* 0x7fe0000020057810 */ /* 0x000fcc0007ffe0ff */
[----:B------:R-:W-:-:S10]  /*30c0*/  DMUL R36, R30, R4 ;  /* 0x000000041e247228 */ /* 0x000fd40000000000 */
[----:B------:R-:W-:-:S13]  /*30d0*/  FSETP.GTU.AND P0, PT, |R37|, 1.469367938527859385e-39, PT ;  /* 0x001000002500780b */ /* 0x000fda0003f0c200 */
[----:B------:R-:W-:Y:S05]  /*30e0*/  @P0 BRA `(.L_x_93) ;  /* 0x0000000000940947 */ /* 0x000fea0003800000 */
[----:B------:R-:W-:Y:S01]  /*30f0*/  DFMA R38, R30, -R40, R38 ;  /* 0x800000281e26722b */ /* 0x000fe20000000026 */
[----:B------:R-:W-:-:S09]  /*3100*/  IMAD.MOV.U32 R4, RZ, RZ, RZ ;  /* 0x000000ffff047224 */ /* 0x000fd200078e00ff */
[C---:B------:R-:W-:Y:S02]  /*3110*/  FSETP.NEU.AND P0, PT, R39.reuse, RZ, PT ;  /* 0x000000ff2700720b */ /* 0x040fe40003f0d000 */
[----:B------:R-:W-:-:S04]  /*3120*/  LOP3.LUT R33, R39, 0x80000000, R3, 0x48, !PT ;  /* 0x8000000027217812 */ /* 0x000fc800078e4803 */
[----:B------:R-:W-:-:S07]  /*3130*/  LOP3.LUT R5, R33, R5, RZ, 0xfc, !PT ;  /* 0x0000000521057212 */ /* 0x000fce00078efcff */
[----:B------:R-:W-:Y:S05]  /*3140*/  @!P0 BRA `(.L_x_93) ;  /* 0x00000000007c8947 */ /* 0x000fea0003800000 */
[----:B------:R-:W-:Y:S01]  /*3150*/  IMAD.MOV R3, RZ, RZ, -R32 ;  /* 0x000000ffff037224 */ /* 0x000fe200078e0a20 */
[----:B------:R-:W-:Y:S01]  /*3160*/  MOV R2, RZ ;  /* 0x000000ff00027202 */ /* 0x000fe20000000f00 */
[----:B------:R-:W-:-:S05]  /*3170*/  DMUL.RP R4, R30, R4 ;  /* 0x000000041e047228 */ /* 0x000fca0000008000 */
[----:B------:R-:W-:-:S05]  /*3180*/  DFMA R2, R36, -R2, R30 ;  /* 0x800000022402722b */ /* 0x000fca000000001e */
[----:B------:R-:W-:Y:S02]  /*3190*/  LOP3.LUT R33, R5, R33, RZ, 0x3c, !PT ;  /* 0x0000002105217212 */ /* 0x000fe400078e3cff */
[----:B------:R-:W-:-:S04]  /*31a0*/  IADD3 R2, PT, PT, -R32, -0x43300000, RZ ;  /* 0xbcd0000020027810 */ /* 0x000fc80007ffe1ff */
[----:B------:R-:W-:-:S04]  /*31b0*/  FSETP.NEU.AND P0, PT, |R3|, R2, PT ;  /* 0x000000020300720b */ /* 0x000fc80003f0d200 */
[----:B------:R-:W-:Y:S02]  /*31c0*/  FSEL R36, R4, R36, !P0 ;  /* 0x0000002404247208 */ /* 0x000fe40004000000 */
[----:B------:R-:W-:Y:S01]  /*31d0*/  FSEL R37, R33, R37, !P0 ;  /* 0x0000002521257208 */ /* 0x000fe20004000000 */
[----:B------:R-:W-:Y:S06]  /*31e0*/  BRA `(.L_x_93) ;  /* 0x0000000000547947 */ /* 0x000fec0003800000 */
.L_x_92:
[----:B------:R-:W-:-:S14]  /*31f0*/  DSETP.NAN.AND P0, PT, R4, R4, PT ;  /* 0x000000040400722a */ /* 0x000fdc0003f08000 */
[----:B------:R-:W-:Y:S05]  /*3200*/  @P0 BRA `(.L_x_94) ;  /* 0x0000000000440947 */ /* 0x000fea0003800000 */
[----:B------:R-:W-:-:S14]  /*3210*/  DSETP.NAN.AND P0, PT, R2, R2, PT ;  /* 0x000000020200722a */ /* 0x000fdc0003f08000 */
[----:B------:R-:W-:Y:S05]  /*3220*/  @P0 BRA `(.L_x_95) ;  /* 0x0000000000300947 */ /* 0x000fea0003800000 */
[----:B------:R-:W-:Y:S01]  /*3230*/  ISETP.NE.AND P0, PT, R32, R46, PT ;  /* 0x0000002e2000720c */ /* 0x000fe20003f05270 */
[----:B------:R-:W-:Y:S02]  /*3240*/  IMAD.MOV.U32 R36, RZ, RZ, 0x0 ;  /* 0x00000000ff247424 */ /* 0x000fe400078e00ff */
[----:B------:R-:W-:-:S10]  /*3250*/  IMAD.MOV.U32 R37, RZ, RZ, -0x80000 ;  /* 0xfff80000ff257424 */ /* 0x000fd400078e00ff */
[----:B------:R-:W-:Y:S05]  /*3260*/  @!P0 BRA `(.L_x_93) ;  /* 0x0000000000348947 */ /* 0x000fea0003800000 */
[----:B------:R-:W-:Y:S02]  /*3270*/  ISETP.NE.AND P0, PT, R32, 0x7ff00000, PT ;  /* 0x7ff000002000780c */ /* 0x000fe40003f05270 */
[----:B------:R-:W-:Y:S02]  /*3280*/  LOP3.LUT R37, R5, 0x80000000, R3, 0x48, !PT ;  /* 0x8000000005257812 */ /* 0x000fe400078e4803 */
[----:B------:R-:W-:-:S13]  /*3290*/  ISETP.EQ.OR P0, PT, R46, RZ, !P0 ;  /* 0x000000ff2e00720c */ /* 0x000fda0004702670 */
[----:B------:R-:W-:Y:S01]  /*32a0*/  @P0 LOP3.LUT R2, R37, 0x7ff00000, RZ, 0xfc, !PT ;  /* 0x7ff0000025020812 */ /* 0x000fe200078efcff */
[----:B------:R-:W-:Y:S01]  /*32b0*/  @!P0 IMAD.MOV.U32 R36, RZ, RZ, RZ ;  /* 0x000000ffff248224 */ /* 0x000fe200078e00ff */
[----:B------:R-:W-:-:S03]  /*32c0*/  @P0 MOV R36, RZ ;  /* 0x000000ff00240202 */ /* 0x000fc60000000f00 */
[----:B------:R-:W-:Y:S01]  /*32d0*/  @P0 IMAD.MOV.U32 R37, RZ, RZ, R2 ;  /* 0x000000ffff250224 */ /* 0x000fe200078e0002 */
[----:B------:R-:W-:Y:S06]  /*32e0*/  BRA `(.L_x_93) ;  /* 0x0000000000147947 */ /* 0x000fec0003800000 */
.L_x_95:
[----:B------:R-:W-:Y:S01]  /*32f0*/  LOP3.LUT R37, R3, 0x80000, RZ, 0xfc, !PT ;  /* 0x0008000003257812 */ /* 0x000fe200078efcff */
[----:B------:R-:W-:Y:S01]  /*3300*/  IMAD.MOV.U32 R36, RZ, RZ, R2 ;  /* 0x000000ffff247224 */ /* 0x000fe200078e0002 */
[----:B------:R-:W-:Y:S06]  /*3310*/  BRA `(.L_x_93) ;  /* 0x0000000000087947 */ /* 0x000fec0003800000 */
.L_x_94:
[----:B------:R-:W-:Y:S01]  /*3320*/  LOP3.LUT R37, R5, 0x80000, RZ, 0xfc, !PT ;  /* 0x0008000005257812 */ /* 0x000fe200078efcff */
[----:B------:R-:W-:-:S07]  /*3330*/  IMAD.MOV.U32 R36, RZ, RZ, R4 ;  /* 0x000000ffff247224 */ /* 0x000fce00078e0004 */
.L_x_93:
[----:B------:R-:W-:Y:S05]  /*3340*/  BSYNC.RECONVERGENT B2 ;  /* 0x0000000000027941 */ /* 0x000fea0003800200 */
.L_x_91:
[----:B------:R-:W-:Y:S01]  /*3350*/  IMAD.MOV.U32 R43, RZ, RZ, 0x0 ;  /* 0x00000000ff2b7424 */ /* 0x000fe200078e00ff */
[----:B------:R-:W-:Y:S01]  /*3360*/  MOV R2, R36 ;  /* 0x0000002400027202 */ /* 0x000fe20000000f00 */
[----:B------:R-:W-:Y:S02]  /*3370*/  IMAD.MOV.U32 R3, RZ, RZ, R37 ;  /* 0x000000ffff037224 */ /* 0x000fe400078e0025 */
[----:B------:R-:W-:Y:S05]  /*3380*/  RET.REL.NODEC R42 `(compute_spike_times_kernel) ;  /* 0xffffffcc2a1c7950 */ /* 0x000fea0003c3ffff */
        .weak           $__internal_1_$__cuda_sm20_sqrt_rn_f32_slowpath
        .type           $__internal_1_$__cuda_sm20_sqrt_rn_f32_slowpath,@function
        .size           $__internal_1_$__cuda_sm20_sqrt_rn_f32_slowpath,($__internal_2_$__cuda_sm3x_div_rn_noftz_f32_slowpath - $__internal_1_$__cuda_sm20_sqrt_rn_f32_slowpath)
$__internal_1_$__cuda_sm20_sqrt_rn_f32_slowpath:
[----:B------:R-:W-:-:S13]  /*3390*/  LOP3.LUT P0, RZ, R2, 0x7fffffff, RZ, 0xc0, !PT ;  /* 0x7fffffff02ff7812 */ /* 0x000fda000780c0ff */
[----:B------:R-:W-:Y:S01]  /*33a0*/  @!P0 MOV R3, R2 ;  /* 0x0000000200038202 */ /* 0x000fe20000000f00 */
[----:B------:R-:W-:Y:S06]  /*33b0*/  @!P0 BRA `(.L_x_96) ;  /* 0x0000000000408947 */ /* 0x000fec0003800000 */
[----:B------:R-:W-:-:S13]  /*33c0*/  FSETP.GEU.FTZ.AND P0, PT, R2, RZ, PT ;  /* 0x000000ff0200720b */ /* 0x000fda0003f1e000 */
[----:B------:R-:W-:Y:S01]  /*33d0*/  @!P0 IMAD.MOV.U32 R3, RZ, RZ, 0x7fffffff ;  /* 0x7fffffffff038424 */ /* 0x000fe200078e00ff */
[----:B------:R-:W-:Y:S06]  /*33e0*/  @!P0 BRA `(.L_x_96) ;  /* 0x0000000000348947 */ /* 0x000fec0003800000 */
[----:B------:R-:W-:-:S13]  /*33f0*/  FSETP.GTU.FTZ.AND P0, PT, |R2|, +INF , PT ;  /* 0x7f8000000200780b */ /* 0x000fda0003f1c200 */
[----:B------:R-:W-:Y:S01]  /*3400*/  @P0 FADD.FTZ R3, R2, 1 ;  /* 0x3f80000002030421 */ /* 0x000fe20000010000 */
[----:B------:R-:W-:Y:S06]  /*3410*/  @P0 BRA `(.L_x_96) ;  /* 0x0000000000280947 */ /* 0x000fec0003800000 */
[----:B------:R-:W-:-:S13]  /*3420*/  FSETP.NEU.FTZ.AND P0, PT, |R2|, +INF , PT ;  /* 0x7f8000000200780b */ /* 0x000fda0003f1d200 */
[----:B------:R-:W-:-:S04]  /*3430*/  @P0 FFMA R4, R2, 1.84467440737095516160e+19, RZ ;  /* 0x5f80000002040823 */ /* 0x000fc800000000ff */
[----:B------:R-:W0:Y:S02]  /*3440*/  @P0 MUFU.RSQ R3, R4 ;  /* 0x0000000400030308 */ /* 0x000e240000001400 */
[----:B0-----:R-:W-:Y:S01]  /*3450*/  @P0 FMUL.FTZ R5, R4, R3 ;  /* 0x0000000304050220 */ /* 0x001fe20000410000 */
[----:B------:R-:W-:Y:S01]  /*3460*/  @P0 FMUL.FTZ R31, R3, 0.5 ;  /* 0x3f000000031f0820 */ /* 0x000fe20000410000 */
[----:B------:R-:W-:Y:S02]  /*3470*/  @!P0 IMAD.MOV.U32 R3, RZ, RZ, R2 ;  /* 0x000000ffff038224 */ /* 0x000fe400078e0002 */
[----:B------:R-:W-:-:S04]  /*3480*/  @P0 FADD.FTZ R30, -R5, -RZ ;  /* 0x800000ff051e0221 */ /* 0x000fc80000010100 */
[----:B------:R-:W-:-:S04]  /*3490*/  @P0 FFMA R30, R5, R30, R4 ;  /* 0x0000001e051e0223 */ /* 0x000fc80000000004 */
[----:B------:R-:W-:-:S04]  /*34a0*/  @P0 FFMA R30, R30, R31, R5 ;  /* 0x0000001f1e1e0223 */ /* 0x000fc80000000005 */
[----:B------:R-:W-:-:S07]  /*34b0*/  @P0 FMUL.FTZ R3, R30, 2.3283064365386962891e-10 ;  /* 0x2f8000001e030820 */ /* 0x000fce0000410000 */
.L_x_96:
[----:B------:R-:W-:Y:S01]  /*34c0*/  MOV R4, R3 ;  /* 0x0000000300047202 */ /* 0x000fe20000000f00 */
[----:B------:R-:W-:Y:S02]  /*34d0*/  IMAD.MOV.U32 R2, RZ, RZ, R32 ;  /* 0x000000ffff027224 */ /* 0x000fe400078e0020 */
[----:B------:R-:W-:-:S04]  /*34e0*/  IMAD.MOV.U32 R3, RZ, RZ, 0x0 ;  /* 0x00000000ff037424 */ /* 0x000fc800078e00ff */
[----:B------:R-:W-:Y:S05]  /*34f0*/  RET.REL.NODEC R2 `(compute_spike_times_kernel) ;  /* 0xffffffc802c07950 */ /* 0x000fea0003c3ffff */
        .weak           $__internal_2_$__cuda_sm3x_div_rn_noftz_f32_slowpath
        .type           $__internal_2_$__cuda_sm3x_div_rn_noftz_f32_slowpath,@function
        .size           $__internal_2_$__cuda_sm3x_div_rn_noftz_f32_slowpath,(.L_x_111 - $__internal_2_$__cuda_sm3x_div_rn_noftz_f32_slowpath)
$__internal_2_$__cuda_sm3x_div_rn_noftz_f32_slowpath:
[--C-:B------:R-:W-:Y:S01]  /*3500*/  SHF.R.U32.HI R5, RZ, 0x17, R3.reuse ;  /* 0x00000017ff057819 */ /* 0x100fe20000011603 */
[----:B------:R-:W-:Y:S01]  /*3510*/  BSSY.RECONVERGENT B1, `(.L_x_97) ;  /* 0x0000063000017945 */ /* 0x000fe20003800200 */
[----:B------:R-:W-:Y:S01]  /*3520*/  SHF.R.U32.HI R37, RZ, 0x17, R2 ;  /* 0x00000017ff257819 */ /* 0x000fe20000011602 */
[----:B------:R-:W-:Y:S01]  /*3530*/  IMAD.MOV.U32 R41, RZ, RZ, R3 ;  /* 0x000000ffff297224 */ /* 0x000fe200078e0003 */
[----:B------:R-:W-:Y:S02]  /*3540*/  LOP3.LUT R5, R5, 0xff, RZ, 0xc0, !PT ;  /* 0x000000ff05057812 */ /* 0x000fe400078ec0ff */
[----:B------:R-:W-:Y:S02]  /*3550*/  LOP3.LUT R37, R37, 0xff, RZ, 0xc0, !PT ;  /* 0x000000ff25257812 */ /* 0x000fe400078ec0ff */
[----:B------:R-:W-:-:S03]  /*3560*/  IADD3 R38, PT, PT, R5, -0x1, RZ ;  /* 0xffffffff05267810 */ /* 0x000fc60007ffe0ff */
[----:B------:R-:W-:Y:S01]  /*3570*/  VIADD R39, R37, 0xffffffff ;  /* 0xffffffff25277836 */ /* 0x000fe20000000000 */
[----:B------:R-:W-:-:S04]  /*3580*/  ISETP.GT.U32.AND P0, PT, R38, 0xfd, PT ;  /* 0x000000fd2600780c */ /* 0x000fc80003f04070 */
[----:B------:R-:W-:-:S13]  /*3590*/  ISETP.GT.U32.OR P0, PT, R39, 0xfd, P0 ;  /* 0x000000fd2700780c */ /* 0x000fda0000704470 */
[----:B------:R-:W-:Y:S01]  /*35a0*/  @!P0 MOV R4, RZ ;  /* 0x000000ff00048202 */ /* 0x000fe20000000f00 */
[----:B------:R-:W-:Y:S06]  /*35b0*/  @!P0 BRA `(.L_x_98) ;  /* 0x00000000005c8947 */ /* 0x000fec0003800000 */
[----:B------:R-:W-:Y:S02]  /*35c0*/  FSETP.GTU.FTZ.AND P0, PT, |R2|, +INF , PT ;  /* 0x7f8000000200780b */ /* 0x000fe40003f1c200 */
[----:B------:R-:W-:-:S04]  /*35d0*/  FSETP.GTU.FTZ.AND P1, PT, |R3|, +INF , PT ;  /* 0x7f8000000300780b */ /* 0x000fc80003f3c200 */
[----:B------:R-:W-:-:S13]  /*35e0*/  PLOP3.LUT P0, PT, P0, P1, PT, 0xf8, 0x8f ;  /* 0x00000000008f781c */ /* 0x000fda0000703f70 */
[----:B------:R-:W-:Y:S05]  /*35f0*/  @P0 BRA `(.L_x_99) ;  /* 0x00000004004c0947 */ /* 0x000fea0003800000 */
[----:B------:R-:W-:-:S13]  /*3600*/  LOP3.LUT P0, RZ, R41, 0x7fffffff, R2, 0xc8, !PT ;  /* 0x7fffffff29ff7812 */ /* 0x000fda000780c802 */
[----:B------:R-:W-:Y:S05]  /*3610*/  @!P0 BRA `(.L_x_100) ;  /* 0x00000004003c8947 */ /* 0x000fea0003800000 */
[C---:B------:R-:W-:Y:S02]  /*3620*/  FSETP.NEU.FTZ.AND P3, PT, |R2|.reuse, +INF , PT ;  /* 0x7f8000000200780b */ /* 0x040fe40003f7d200 */
[----:B------:R-:W-:Y:S02]  /*3630*/  FSETP.NEU.FTZ.AND P1, PT, |R3|, +INF , PT ;  /* 0x7f8000000300780b */ /* 0x000fe40003f3d200 */
[----:B------:R-:W-:-:S11]  /*3640*/  FSETP.NEU.FTZ.AND P0, PT, |R2|, +INF , PT ;  /* 0x7f8000000200780b */ /* 0x000fd60003f1d200 */
[----:B------:R-:W-:Y:S05]  /*3650*/  @!P1 BRA !P3, `(.L_x_100) ;  /* 0x00000004002c9947 */ /* 0x000fea0005800000 */
[----:B------:R-:W-:-:S04]  /*3660*/  LOP3.LUT P3, RZ, R2, 0x7fffffff, RZ, 0xc0, !PT ;  /* 0x7fffffff02ff7812 */ /* 0x000fc8000786c0ff */
[----:B------:R-:W-:-:S13]  /*3670*/  PLOP3.LUT P1, PT, P1, P3, PT, 0x2f, 0xf2 ;  /* 0x0000000000f2781c */ /* 0x000fda0000f26577 */
[----:B------:R-:W-:Y:S05]  /*3680*/  @P1 BRA `(.L_x_101) ;  /* 0x0000000400181947 */ /* 0x000fea0003800000 */
[----:B------:R-:W-:-:S04]  /*3690*/  LOP3.LUT P1, RZ, R41, 0x7fffffff, RZ, 0xc0, !PT ;  /* 0x7fffffff29ff7812 */ /* 0x000fc8000782c0ff */
[----:B------:R-:W-:-:S13]  /*36a0*/  PLOP3.LUT P0, PT, P0, P1, PT, 0x2f, 0xf2 ;  /* 0x0000000000f2781c */ /* 0x000fda0000702577 */
[----:B------:R-:W-:Y:S05]  /*36b0*/  @P0 BRA `(.L_x_102) ;  /* 0x0000000400000947 */ /* 0x000fea0003800000 */
[----:B------:R-:W-:Y:S02]  /*36c0*/  ISETP.GE.AND P0, PT, R39, RZ, PT ;  /* 0x000000ff2700720c */ /* 0x000fe40003f06270 */
[----:B------:R-:W-:-:S11]  /*36d0*/  ISETP.GE.AND P1, PT, R38, RZ, PT ;  /* 0x000000ff2600720c */ /* 0x000fd60003f26270 */
[----:B------:R-:W-:Y:S02]  /*36e0*/  @P0 IMAD.MOV.U32 R4, RZ, RZ, RZ ;  /* 0x000000ffff040224 */ /* 0x000fe400078e00ff */
[----:B------:R-:W-:Y:S01]  /*36f0*/  @!P0 FFMA R2, R2, 1.84467440737095516160e+19, RZ ;  /* 0x5f80000002028823 */ /* 0x000fe200000000ff */
[----:B------:R-:W-:Y:S02]  /*3700*/  @!P0 IMAD.MOV.U32 R4, RZ, RZ, -0x40 ;  /* 0xffffffc0ff048424 */ /* 0x000fe400078e00ff */
[----:B------:R-:W-:-:S03]  /*3710*/  @!P1 FFMA R41, R3, 1.84467440737095516160e+19, RZ ;  /* 0x5f80000003299823 */ /* 0x000fc600000000ff */
[----:B------:R-:W-:-:S07]  /*3720*/  @!P1 IADD3 R4, PT, PT, R4, 0x40, RZ ;  /* 0x0000004004049810 */ /* 0x000fce0007ffe0ff */
.L_x_98:
[----:B------:R-:W-:Y:S01]  /*3730*/  LEA R38, R5, 0xc0800000, 0x17 ;  /* 0xc080000005267811 */ /* 0x000fe200078eb8ff */
[----:B------:R-:W-:Y:S04]  /*3740*/  BSSY.RECONVERGENT B2, `(.L_x_103) ;  /* 0x0000036000027945 */ /* 0x000fe80003800200 */
[----:B------:R-:W-:Y:S02]  /*3750*/  IMAD.IADD R43, R41, 0x1, -R38 ;  /* 0x00000001292b7824 */ /* 0x000fe400078e0a26 */
[----:B------:R-:W-:Y:S02]  /*3760*/  VIADD R38, R37, 0xffffff81 ;  /* 0xffffff8125267836 */ /* 0x000fe40000000000 */
[----:B------:R-:W0:Y:S01]  /*3770*/  MUFU.RCP R42, R43 ;  /* 0x0000002b002a7308 */ /* 0x000e220000001000 */
[----:B------:R-:W-:Y:S01]  /*3780*/  FADD.FTZ R39, -R43, -RZ ;  /* 0x800000ff2b277221 */ /* 0x000fe20000010100 */
[C---:B------:R-:W-:Y:S01]  /*3790*/  IMAD R2, R38.reuse, -0x800000, R2 ;  /* 0xff80000026027824 */ /* 0x040fe200078e0202 */
[----:B------:R-:W-:-:S04]  /*37a0*/  IADD3 R5, PT, PT, R38, 0x7f, -R5 ;  /* 0x0000007f26057810 */ /* 0x000fc80007ffe805 */
[----:B------:R-:W-:Y:S01]  /*37b0*/  IADD3 R5, PT, PT, R5, R4, RZ ;  /* 0x0000000405057210 */ /* 0x000fe20007ffe0ff */
[----:B0-----:R-:W-:-:S04]  /*37c0*/  FFMA R37, R42, R39, 1 ;  /* 0x3f8000002a257423 */ /* 0x001fc80000000027 */
[----:B------:R-:W-:-:S04]  /*37d0*/  FFMA R37, R42, R37, R42 ;  /* 0x000000252a257223 */ /* 0x000fc8000000002a */
[----:B------:R-:W-:-:S04]  /*37e0*/  FFMA R42, R2, R37, RZ ;  /* 0x00000025022a7223 */ /* 0x000fc800000000ff */
[----:B------:R-:W-:-:S04]  /*37f0*/  FFMA R41, R39, R42, R2 ;  /* 0x0000002a27297223 */ /* 0x000fc80000000002 */
[----:B------:R-:W-:-:S04]  /*3800*/  FFMA R42, R37, R41, R42 ;  /* 0x00000029252a7223 */ /* 0x000fc8000000002a */
[----:B------:R-:W-:-:S04]  /*3810*/  FFMA R39, R39, R42, R2 ;  /* 0x0000002a27277223 */ /* 0x000fc80000000002 */
[----:B------:R-:W-:-:S05]  /*3820*/  FFMA R2, R37, R39, R42 ;  /* 0x0000002725027223 */ /* 0x000fca000000002a */
[----:B------:R-:W-:-:S04]  /*3830*/  SHF.R.U32.HI R38, RZ, 0x17, R2 ;  /* 0x00000017ff267819 */ /* 0x000fc80000011602 */
[----:B------:R-:W-:-:S05]  /*3840*/  LOP3.LUT R4, R38, 0xff, RZ, 0xc0, !PT ;  /* 0x000000ff26047812 */ /* 0x000fca00078ec0ff */
[----:B------:R-:W-:-:S04]  /*3850*/  IMAD.IADD R4, R4, 0x1, R5 ;  /* 0x0000000104047824 */ /* 0x000fc800078e0205 */
[----:B------:R-:W-:-:S05]  /*3860*/  VIADD R38, R4, 0xffffffff ;  /* 0xffffffff04267836 */ /* 0x000fca0000000000 */
[----:B------:R-:W-:-:S13]  /*3870*/  ISETP.GE.U32.AND P0, PT, R38, 0xfe, PT ;  /* 0x000000fe2600780c */ /* 0x000fda0003f06070 */
[----:B------:R-:W-:Y:S05]  /*3880*/  @!P0 BRA `(.L_x_104) ;  /* 0x0000000000808947 */ /* 0x000fea0003800000 */
[----:B------:R-:W-:-:S13]  /*3890*/  ISETP.GT.AND P0, PT, R4, 0xfe, PT ;  /* 0x000000fe0400780c */ /* 0x000fda0003f04270 */
[----:B------:R-:W-:Y:S05]  /*38a0*/  @P0 BRA `(.L_x_105) ;  /* 0x00000000006c0947 */ /* 0x000fea0003800000 */
[----:B------:R-:W-:-:S13]  /*38b0*/  ISETP.GE.AND P0, PT, R4, 0x1, PT ;  /* 0x000000010400780c */ /* 0x000fda0003f06270 */
[----:B------:R-:W-:Y:S05]  /*38c0*/  @P0 BRA `(.L_x_106) ;  /* 0x0000000000740947 */ /* 0x000fea0003800000 */
[----:B------:R-:W-:Y:S02]  /*38d0*/  ISETP.GE.AND P0, PT, R4, -0x18, PT ;  /* 0xffffffe80400780c */ /* 0x000fe40003f06270 */
[----:B------:R-:W-:-:S11]  /*38e0*/  LOP3.LUT R2, R2, 0x80000000, RZ, 0xc0, !PT ;  /* 0x8000000002027812 */ /* 0x000fd600078ec0ff */
[----:B------:R-:W-:Y:S05]  /*38f0*/  @!P0 BRA `(.L_x_106) ;  /* 0x0000000000688947 */ /* 0x000fea0003800000 */
[CCC-:B------:R-:W-:Y:S01]  /*3900*/  FFMA.RZ R38, R37.reuse, R39.reuse, R42.reuse ;  /* 0x0000002725267223 */ /* 0x1c0fe2000000c02a */
[CCC-:B------:R-:W-:Y:S01]  /*3910*/  FFMA.RP R5, R37.reuse, R39.reuse, R42.reuse ;  /* 0x0000002725057223 */ /* 0x1c0fe2000000802a */
[----:B------:R-:W-:Y:S01]  /*3920*/  FFMA.RM R42, R37, R39, R42 ;  /* 0x00000027252a7223 */ /* 0x000fe2000000402a */
[----:B------:R-:W-:Y:S02]  /*3930*/  IADD3 R37, PT, PT, R4, 0x20, RZ ;  /* 0x0000002004257810 */ /* 0x000fe40007ffe0ff */
[----:B------:R-:W-:Y:S02]  /*3940*/  LOP3.LUT R38, R38, 0x7fffff, RZ, 0xc0, !PT ;  /* 0x007fffff26267812 */ /* 0x000fe400078ec0ff */
[----:B------:R-:W-:Y:S02]  /*3950*/  ISETP.NE.AND P3, PT, R4, RZ, PT ;  /* 0x000000ff0400720c */ /* 0x000fe40003f65270 */
[----:B------:R-:W-:Y:S02]  /*3960*/  LOP3.LUT R38, R38, 0x800000, RZ, 0xfc, !PT ;  /* 0x0080000026267812 */ /* 0x000fe400078efcff */
[----:B------:R-:W-:Y:S01]  /*3970*/  ISETP.NE.AND P1, PT, R4, RZ, PT ;  /* 0x000000ff0400720c */ /* 0x000fe20003f25270 */
[----:B------:R-:W-:Y:S01]  /*3980*/  IMAD.MOV R4, RZ, RZ, -R4 ;  /* 0x000000ffff047224 */ /* 0x000fe200078e0a04 */
[----:B------:R-:W-:-:S02]  /*3990*/  SHF.L.U32 R37, R38, R37, RZ ;  /* 0x0000002526257219 */ /* 0x000fc400000006ff */
[----:B------:R-:W-:Y:S02]  /*39a0*/  FSETP.NEU.FTZ.AND P0, PT, R5, R42, PT ;  /* 0x0000002a0500720b */ /* 0x000fe40003f1d000 */
[----:B------:R-:W-:Y:S02]  /*39b0*/  SEL R5, R4, RZ, P3 ;  /* 0x000000ff04057207 */ /* 0x000fe40001800000 */
[----:B------:R-:W-:Y:S02]  /*39c0*/  ISETP.NE.AND P1, PT, R37, RZ, P1 ;  /* 0x000000ff2500720c */ /* 0x000fe40000f25270 */
[----:B------:R-:W-:Y:S02]  /*39d0*/  SHF.R.U32.HI R37, RZ, R5, R38 ;  /* 0x00000005ff257219 */ /* 0x000fe40000011626 */
[----:B------:R-:W-:Y:S02]  /*39e0*/  PLOP3.LUT P0, PT, P0, P1, PT, 0xf8, 0x8f ;  /* 0x00000000008f781c */ /* 0x000fe40000703f70 */
[----:B------:R-:W-:-:S02]  /*39f0*/  SHF.R.U32.HI R5, RZ, 0x1, R37 ;  /* 0x00000001ff057819 */ /* 0x000fc40000011625 */
[----:B------:R-:W-:-:S04]  /*3a00*/  SEL R4, RZ, 0x1, !P0 ;  /* 0x00000001ff047807 */ /* 0x000fc80004000000 */
[----:B------:R-:W-:-:S04]  /*3a10*/  LOP3.LUT R4, R4, 0x1, R5, 0xf8, !PT ;  /* 0x0000000104047812 */ /* 0x000fc800078ef805 */
[----:B------:R-:W-:-:S05]  /*3a20*/  LOP3.LUT R4, R4, R37, RZ, 0xc0, !PT ;  /* 0x0000002504047212 */ /* 0x000fca00078ec0ff */
[----:B------:R-:W-:-:S05]  /*3a30*/  IMAD.IADD R5, R5, 0x1, R4 ;  /* 0x0000000105057824 */ /* 0x000fca00078e0204 */
[----:B------:R-:W-:Y:S01]  /*3a40*/  LOP3.LUT R2, R5, R2, RZ, 0xfc, !PT ;  /* 0x0000000205027212 */ /* 0x000fe200078efcff */
[----:B------:R-:W-:Y:S06]  /*3a50*/  BRA `(.L_x_106) ;  /* 0x0000000000107947 */ /* 0x000fec0003800000 */
.L_x_105:
[----:B------:R-:W-:-:S04]  /*3a60*/  LOP3.LUT R2, R2, 0x80000000, RZ, 0xc0, !PT ;  /* 0x8000000002027812 */ /* 0x000fc800078ec0ff */
[----:B------:R-:W-:Y:S01]  /*3a70*/  LOP3.LUT R2, R2, 0x7f800000, RZ, 0xfc, !PT ;  /* 0x7f80000002027812 */ /* 0x000fe200078efcff */
[----:B------:R-:W-:Y:S06]  /*3a80*/  BRA `(.L_x_106) ;  /* 0x0000000000047947 */ /* 0x000fec0003800000 */
.L_x_104:
[----:B------:R-:W-:-:S07]  /*3a90*/  LEA R2, R5, R2, 0x17 ;  /* 0x0000000205027211 */ /* 0x000fce00078eb8ff */
.L_x_106:
[----:B------:R-:W-:Y:S05]  /*3aa0*/  BSYNC.RECONVERGENT B2 ;  /* 0x0000000000027941 */ /* 0x000fea0003800200 */
.L_x_103:
[----:B------:R-:W-:Y:S05]  /*3ab0*/  BRA `(.L_x_107) ;  /* 0x0000000000207947 */ /* 0x000fea0003800000 */
.L_x_102:
[----:B------:R-:W-:-:S04]  /*3ac0*/  LOP3.LUT R2, R41, 0x80000000, R2, 0x48, !PT ;  /* 0x8000000029027812 */ /* 0x000fc800078e4802 */
[----:B------:R-:W-:Y:S01]  /*3ad0*/  LOP3.LUT R2, R2, 0x7f800000, RZ, 0xfc, !PT ;  /* 0x7f80000002027812 */ /* 0x000fe200078efcff */
[----:B------:R-:W-:Y:S06]  /*3ae0*/  BRA `(.L_x_107) ;  /* 0x0000000000147947 */ /* 0x000fec0003800000 */
.L_x_101:
[----:B------:R-:W-:Y:S01]  /*3af0*/  LOP3.LUT R2, R41, 0x80000000, R2, 0x48, !PT ;  /* 0x8000000029027812 */ /* 0x000fe200078e4802 */
[----:B------:R-:W-:Y:S06]  /*3b00*/  BRA `(.L_x_107) ;  /* 0x00000000000c7947 */ /* 0x000fec0003800000 */
.L_x_100:
[----:B------:R-:W0:Y:S01]  /*3b10*/  MUFU.RSQ R2, -QNAN ;  /* 0xffc0000000027908 */ /* 0x000e220000001400 */
[----:B------:R-:W-:Y:S05]  /*3b20*/  BRA `(.L_x_107) ;  /* 0x0000000000047947 */ /* 0x000fea0003800000 */
.L_x_99:
[----:B------:R-:W-:-:S07]  /*3b30*/  FADD.FTZ R2, R2, R3 ;  /* 0x0000000302027221 */ /* 0x000fce0000010000 */
.L_x_107:
[----:B------:R-:W-:Y:S05]  /*3b40*/  BSYNC.RECONVERGENT B1 ;  /* 0x0000000000017941 */ /* 0x000fea0003800200 */
.L_x_97:
[----:B------:R-:W-:-:S04]  /*3b50*/  IMAD.MOV.U32 R37, RZ, RZ, 0x0 ;  /* 0x00000000ff257424 */ /* 0x000fc800078e00ff */
[----:B0-----:R-:W-:Y:S05]  /*3b60*/  RET.REL.NODEC R36 `(compute_spike_times_kernel) ;  /* 0xffffffc424247950 */ /* 0x001fea0003c3ffff */
.L_x_108:
[----:B------:R-:W-:-:S00]  /*3b70*/  BRA `(.L_x_108) ;  /* 0xfffffffc00fc7947 */ /* 0x000fc0000383ffff */
[----:B------:R-:W-:-:S00]  /*3b80*/  NOP ;  /* 0x0000000000007918 */ /* 0x000fc00000000000 */
[----:B------:R-:W-:-:S00]  /*3b90*/  NOP ;  /* 0x0000000000007918 */ /* 0x000fc00000000000 */
[----:B------:R-:W-:-:S00]  /*3ba0*/  NOP ;  /* 0x0000000000007918 */ /* 0x000fc00000000000 */
[----:B------:R-:W-:-:S00]  /*3bb0*/  NOP ;  /* 0x0000000000007918 */ /* 0x000fc00000000000 */
[----:B------:R-:W-:-:S00]  /*3bc0*/  NOP ;  /* 0x0000000000007918 */ /* 0x000fc00000000000 */
[----:B------:R-:W-:-:S00]  /*3bd0*/  NOP ;  /* 0x0000000000007918 */ /* 0x000fc00000000000 */
[----:B------:R-:W-:-:S00]  /*3be0*/  NOP ;  /* 0x0000000000007918 */ /* 0x000fc00000000000 */
[----:B------:R-:W-:-:S00]  /*3bf0*/  NOP ;  /* 0x0000000000007918 */ /* 0x000fc00000000000 */
.L_x_111:


//--------------------- .nv.shared.reserved.0     --------------------------
	.section	.nv.shared.reserved.0,"aw",@nobits
	.weak		__nv_reservedSMEM_offset_0_alias
	.size		__nv_reservedSMEM_offset_0_alias, 0, 64
	.other		__nv_reservedSMEM_offset_0_alias,@"STO_CUDA_RESERVED_SHARED STV_DEFAULT"
__nv_reservedSMEM_offset_0_alias:
	.zero		0
	.zero		64


//--------------------- .nv.constant0.compute_spike_times_kernel --------------------------
	.section	.nv.constant0.compute_spike_times_kernel,"a",@progbits
	.sectionflags	@""
	.align	4
.nv.constant0.compute_spike_times_kernel:
	.zero		1016


//--------------------- SYMBOLS --------------------------

	.type		.nv.reservedSmem.offset0,@object
	.size		.nv.reservedSmem.offset0,0x4
